	.target	sm_90a

	.elftype	@"ET_EXEC"


//--------------------- .note.nv.tkinfo           --------------------------
	.section	.note.nv.tkinfo,"",@"SHT_NOTE"
	.sectionflags	@"SHF_NOTE_NV_TKINFO"
	.tkinfo
        /*0018*/ 	.word	0x00000002
        /*0030*/ 	.string	""
        /*0030*/ 	.string	"ptxas"
        /*0030*/ 	.string	"Cuda compilation tools, release 13.0, V13.0.88"
        /*0030*/ 	.string	"Build cuda_13.0.r13.0/compiler.36424714_0"
        /*0030*/ 	.string	"-arch sm_90a -m 64 "



//--------------------- .note.nv.cuinfo           --------------------------
	.section	.note.nv.cuinfo,"",@"SHT_NOTE"
	.sectionflags	@"SHF_NOTE_NV_CUINFO"
        /*0018*/ 	.short	0x0002
        /*001a*/ 	.short	0x005a
        /*001c*/ 	.short	0x0082
	.zero		2


//--------------------- .nv.info                  --------------------------
	.section	.nv.info,"",@"SHT_CUDA_INFO"
	.align	4


	//----- nvinfo : EIATTR_REGCOUNT
	.align		4
        /*0000*/ 	.byte	0x04, 0x2f
        /*0002*/ 	.short	(.L_12 - .L_11)
	.align		4
.L_11:
        /*0004*/ 	.word	index@(_ZN7cutlass13device_kernelINS_4gemm6kernel13GemmUniversalIN4cute5tupleIJiiiiEEENS1_10collective13CollectiveMmaINS1_37MainloopSm90TmaGmmaWarpSpecializedFP8ILi7ENS5_IJNS4_1CILi1EEESB_SB_EEENS1_35KernelTmaWarpSpecializedCooperativeEEENS5_IJNSA_ILi256EEESF_NSA_ILi64EEEEEENS_12float_e4m3_tENS5_IJlSB_lEEESI_SJ_NS4_8TiledMMAINS4_8MMA_AtomIJNS4_4SM904GMMA31MMA_64x256x32_F32E4M3E4M3_SS_TNILNSN_7ScaleInE1ELSP_1EEEEEENS4_6LayoutINS5_IJNSA_ILi2EEESB_SB_EEENS5_IJSB_NSA_ILi0EEESV_EEEEENS5_IJNS4_10UnderscoreESY_SY_EEEEENS4_13SM90_TMA_LOADENS4_14ComposedLayoutINS4_7SwizzleILi2ELi4ELi3EEENS4_18smem_ptr_flag_bitsILi8EEENSS_INS5_IJNSA_ILi8EEESG_EEENS5_IJSG_SB_EEEEEEEvNS4_8identityES11_S1B_vS1C_EENS_8epilogue10collective6detail29Sm90TmaWarpSpecializedAdapterINS1F_15DefaultEpilogueISI_SJ_SJ_NS1E_6thread17LinearCombinationISI_Li1EffLNS1J_9ScaleType4KindE0ELNS_15FloatRoundStyleE2ESI_EENS1_15EpilogueDefaultEEEEEvvEEEEvNT_6ParamsE)
        /*0008*/ 	.word	0x000000a8


	//----- nvinfo : EIATTR_FRAME_SIZE
	.align		4
.L_12:
        /*000c*/ 	.byte	0x04, 0x11
        /*000e*/ 	.short	(.L_14 - .L_13)
	.align		4
.L_13:
        /*0010*/ 	.word	index@(_ZN7cutlass13device_kernelINS_4gemm6kernel13GemmUniversalIN4cute5tupleIJiiiiEEENS1_10collective13CollectiveMmaINS1_37MainloopSm90TmaGmmaWarpSpecializedFP8ILi7ENS5_IJNS4_1CILi1EEESB_SB_EEENS1_35KernelTmaWarpSpecializedCooperativeEEENS5_IJNSA_ILi256EEESF_NSA_ILi64EEEEEENS_12float_e4m3_tENS5_IJlSB_lEEESI_SJ_NS4_8TiledMMAINS4_8MMA_AtomIJNS4_4SM904GMMA31MMA_64x256x32_F32E4M3E4M3_SS_TNILNSN_7ScaleInE1ELSP_1EEEEEENS4_6LayoutINS5_IJNSA_ILi2EEESB_SB_EEENS5_IJSB_NSA_ILi0EEESV_EEEEENS5_IJNS4_10UnderscoreESY_SY_EEEEENS4_13SM90_TMA_LOADENS4_14ComposedLayoutINS4_7SwizzleILi2ELi4ELi3EEENS4_18smem_ptr_flag_bitsILi8EEENSS_INS5_IJNSA_ILi8EEESG_EEENS5_IJSG_SB_EEEEEEEvNS4_8identityES11_S1B_vS1C_EENS_8epilogue10collective6detail29Sm90TmaWarpSpecializedAdapterINS1F_15DefaultEpilogueISI_SJ_SJ_NS1E_6thread17LinearCombinationISI_Li1EffLNS1J_9ScaleType4KindE0ELNS_15FloatRoundStyleE2ESI_EENS1_15EpilogueDefaultEEEEEvvEEEEvNT_6ParamsE)
        /*0014*/ 	.word	0x00000870


	//----- nvinfo : EIATTR_MIN_STACK_SIZE
	.align		4
.L_14:
        /*0018*/ 	.byte	0x04, 0x12
        /*001a*/ 	.short	(.L_16 - .L_15)
	.align		4
.L_15:
        /*001c*/ 	.word	index@(_ZN7cutlass13device_kernelINS_4gemm6kernel13GemmUniversalIN4cute5tupleIJiiiiEEENS1_10collective13CollectiveMmaINS1_37MainloopSm90TmaGmmaWarpSpecializedFP8ILi7ENS5_IJNS4_1CILi1EEESB_SB_EEENS1_35KernelTmaWarpSpecializedCooperativeEEENS5_IJNSA_ILi256EEESF_NSA_ILi64EEEEEENS_12float_e4m3_tENS5_IJlSB_lEEESI_SJ_NS4_8TiledMMAINS4_8MMA_AtomIJNS4_4SM904GMMA31MMA_64x256x32_F32E4M3E4M3_SS_TNILNSN_7ScaleInE1ELSP_1EEEEEENS4_6LayoutINS5_IJNSA_ILi2EEESB_SB_EEENS5_IJSB_NSA_ILi0EEESV_EEEEENS5_IJNS4_10UnderscoreESY_SY_EEEEENS4_13SM90_TMA_LOADENS4_14ComposedLayoutINS4_7SwizzleILi2ELi4ELi3EEENS4_18smem_ptr_flag_bitsILi8EEENSS_INS5_IJNSA_ILi8EEESG_EEENS5_IJSG_SB_EEEEEEEvNS4_8identityES11_S1B_vS1C_EENS_8epilogue10collective6detail29Sm90TmaWarpSpecializedAdapterINS1F_15DefaultEpilogueISI_SJ_SJ_NS1E_6thread17LinearCombinationISI_Li1EffLNS1J_9ScaleType4KindE0ELNS_15FloatRoundStyleE2ESI_EENS1_15EpilogueDefaultEEEEEvvEEEEvNT_6ParamsE)
        /*0020*/ 	.word	0x00000870
.L_16:


//--------------------- .nv.compat                --------------------------
	.section	.nv.compat,"",@"SHT_CUDA_COMPAT_INFO"
	.align	4
        /*0000*/ 	.byte	0x02, 0x09, 0x01, 0x00, 0x02, 0x02, 0x04, 0x00, 0x02, 0x05, 0x05, 0x00, 0x03, 0x07, 0x01, 0x01
        /*0010*/ 	.byte	0x02, 0x03, 0x01, 0x00, 0x02, 0x06, 0x01, 0x00, 0x04, 0x0b, 0x08, 0x00, 0x00, 0x00, 0x00, 0x00
        /*0020*/ 	.byte	0x00, 0x00, 0x00, 0x00


//--------------------- .nv.info._ZN7cutlass13device_kernelINS_4gemm6kernel13GemmUniversalIN4cute5tupleIJiiiiEEENS1_10collective13CollectiveMmaINS1_37MainloopSm90TmaGmmaWarpSpecializedFP8ILi7ENS5_IJNS4_1CILi1EEESB_SB_EEENS1_35KernelTmaWarpSpecializedCooperativeEEENS5_IJNSA_ILi256EEESF_NSA_ILi64EEEEEENS_12float_e4m3_tENS5_IJlSB_lEEESI_SJ_NS4_8TiledMMAINS4_8MMA_AtomIJNS4_4SM904GMMA31MMA_64x256x32_F32E4M3E4M3_SS_TNILNSN_7ScaleInE1ELSP_1EEEEEENS4_6LayoutINS5_IJNSA_ILi2EEESB_SB_EEENS5_IJSB_NSA_ILi0EEESV_EEEEENS5_IJNS4_10UnderscoreESY_SY_EEEEENS4_13SM90_TMA_LOADENS4_14ComposedLayoutINS4_7SwizzleILi2ELi4ELi3EEENS4_18smem_ptr_flag_bitsILi8EEENSS_INS5_IJNSA_ILi8EEESG_EEENS5_IJSG_SB_EEEEEEEvNS4_8identityES11_S1B_vS1C_EENS_8epilogue10collective6detail29Sm90TmaWarpSpecializedAdapterINS1F_15DefaultEpilogueISI_SJ_SJ_NS1E_6thread17LinearCombinationISI_Li1EffLNS1J_9ScaleType4KindE0ELNS_15FloatRoundStyleE2ESI_EENS1_15EpilogueDefaultEEEEEvvEEEEvNT_6ParamsE --------------------------
	.section	.nv.info._ZN7cutlass13device_kernelINS_4gemm6kernel13GemmUniversalIN4cute5tupleIJiiiiEEENS1_10collective13CollectiveMmaINS1_37MainloopSm90TmaGmmaWarpSpecializedFP8ILi7ENS5_IJNS4_1CILi1EEESB_SB_EEENS1_35KernelTmaWarpSpecializedCooperativeEEENS5_IJNSA_ILi256EEESF_NSA_ILi64EEEEEENS_12float_e4m3_tENS5_IJlSB_lEEESI_SJ_NS4_8TiledMMAINS4_8MMA_AtomIJNS4_4SM904GMMA31MMA_64x256x32_F32E4M3E4M3_SS_TNILNSN_7ScaleInE1ELSP_1EEEEEENS4_6LayoutINS5_IJNSA_ILi2EEESB_SB_EEENS5_IJSB_NSA_ILi0EEESV_EEEEENS5_IJNS4_10UnderscoreESY_SY_EEEEENS4_13SM90_TMA_LOADENS4_14ComposedLayoutINS4_7SwizzleILi2ELi4ELi3EEENS4_18smem_ptr_flag_bitsILi8EEENSS_INS5_IJNSA_ILi8EEESG_EEENS5_IJSG_SB_EEEEEEEvNS4_8identityES11_S1B_vS1C_EENS_8epilogue10collective6detail29Sm90TmaWarpSpecializedAdapterINS1F_15DefaultEpilogueISI_SJ_SJ_NS1E_6thread17LinearCombinationISI_Li1EffLNS1J_9ScaleType4KindE0ELNS_15FloatRoundStyleE2ESI_EENS1_15EpilogueDefaultEEEEEvvEEEEvNT_6ParamsE,"",@"SHT_CUDA_INFO"
	.sectionflags	@""
	.align	4


	//----- nvinfo : EIATTR_CUDA_API_VERSION
	.align		4
        /*0000*/ 	.byte	0x04, 0x37
        /*0002*/ 	.short	(.L_18 - .L_17)
.L_17:
        /*0004*/ 	.word	0x00000082


	//----- nvinfo : EIATTR_KPARAM_INFO
	.align		4
.L_18:
        /*0008*/ 	.byte	0x04, 0x17
        /*000a*/ 	.short	(.L_20 - .L_19)
.L_19:
        /*000c*/ 	.word	0x00000000
        /*0010*/ 	.short	0x0000
        /*0012*/ 	.short	0x0070
        /*0014*/ 	.byte	0x00, 0xf0, 0x01, 0x10


	//----- nvinfo : EIATTR_SPARSE_MMA_MASK
	.align		4
.L_20:
        /*0018*/ 	.byte	0x03, 0x50
        /*001a*/ 	.short	0x0000


	//----- nvinfo : EIATTR_MAXREG_COUNT
	.align		4
        /*001c*/ 	.byte	0x03, 0x1b
        /*001e*/ 	.short	0x00a8


	//----- nvinfo : EIATTR_NUM_BARRIERS
	.align		4
        /*0020*/ 	.byte	0x02, 0x4c
        /*0022*/ 	.byte	0x01
	.zero		1


	//----- nvinfo : EIATTR_ANNOTATIONS
	.align		4
        /*0024*/ 	.byte	0x04, 0x55
        /*0026*/ 	.short	(.L_22 - .L_21)


	//   ....[0]....
.L_21:
        /*0028*/ 	.word	0x00000001
        /*002c*/ 	.byte	0xf0, 0x05, 0x00, 0x00, 0x01, 0x00, 0x00, 0x00, 0x10, 0x06, 0x00, 0x00, 0x01, 0x00, 0x00, 0x00
        /* <DEDUP_REMOVED lines=1579> */
        /*62ec*/ 	.byte	0xb0, 0x53, 0x02, 0x00


	//----- nvinfo : EIATTR_MERCURY_ISA_VERSION
	.align		4
.L_22:
        /*62f0*/ 	.byte	0x03, 0x5f
        /*62f2*/ 	.short	0x0101


	//----- nvinfo : EIATTR_INT_WARP_WIDE_INSTR_OFFSETS
	.align		4
        /*62f4*/ 	.byte	0x04, 0x31
        /*62f6*/ 	.short	(.L_24 - .L_23)


	//   ....[0]....
.L_23:
        /*62f8*/ 	.word	0x000004e0


	//   ....[1]....
        /*62fc*/ 	.word	0x00000500


	//   ....[2]....
        /*6300*/ 	.word	0x00000600


	//----- nvinfo : EIATTR_COOP_GROUP_MASK_REGIDS
	.align		4
.L_24:
        /*6304*/ 	.byte	0x04, 0x29
        /*6306*/ 	.short	(.L_26 - .L_25)


	//   ....[0]....
.L_25:
        /*6308*/ 	.word	0xffffffff


	//   ....[1]....
        /*630c*/ 	.word	0xffffffff


	//   ....[2]....
        /*6310*/ 	.word	0xffffffff


	//   ....[3]....
        /*6314*/ 	.word	0xffffffff


	//   ....[4]....
        /*6318*/ 	.word	0xffffffff


	//----- nvinfo : EIATTR_COOP_GROUP_INSTR_OFFSETS
	.align		4
.L_26:
        /*631c*/ 	.byte	0x04, 0x28
        /*631e*/ 	.short	(.L_28 - .L_27)


	//   ....[0]....
.L_27:
        /*6320*/ 	.word	0x00000070


	//   ....[1]....
        /*6324*/ 	.word	0x00000080


	//   ....[2]....
        /*6328*/ 	.word	0x000001a0


	//   ....[3]....
        /*632c*/ 	.word	0x00000420


	//   ....[4]....
        /*6330*/ 	.word	0x00002710


	//----- nvinfo : EIATTR_REG_RECONFIG
	.align		4
.L_28:
        /*6334*/ 	.byte	0x01, 0x54
	.zero		2


	//----- nvinfo : EIATTR_MBARRIER_INSTR_OFFSETS
	.align		4
        /*6338*/ 	.byte	0x04, 0x39
        /*633a*/ 	.short	(.L_30 - .L_29)


	//   ....[0]....
.L_29:
        /*633c*/ 	.word	0x00000320
        /*6340*/ 	.word	0x000000ff
        /*6344*/ 	.word	0x00000000
        /*6348*/ 	.short	0x0100
        /*634a*/ 	.byte	0x09
	.zero		1


	//   ....[1]....
        /*634c*/ 	.word	0x00000330
        /*6350*/ 	.word	0x000000ff
        /*6354*/ 	.word	0x00000038
        /*6358*/ 	.short	0x0100
        /*635a*/ 	.byte	0x09
	.zero		1


	//   ....[2]....
        /*635c*/ 	.word	0x00000340
        /*6360*/ 	.word	0x000000ff
        /*6364*/ 	.word	0x00000008
        /*6368*/ 	.short	0x0100
        /*636a*/ 	.byte	0x09
	.zero		1


	//   ....[3]....
        /*636c*/ 	.word	0x00000350
        /*6370*/ 	.word	0x000000ff
        /*6374*/ 	.word	0x00000040
        /*6378*/ 	.short	0x0100
        /*637a*/ 	.byte	0x09
	.zero		1


	//   ....[4]....
        /*637c*/ 	.word	0x00000360
        /*6380*/ 	.word	0x000000ff
        /*6384*/ 	.word	0x00000010
        /*6388*/ 	.short	0x0100
        /*638a*/ 	.byte	0x09
	.zero		1


	//   ....[5]....
        /*638c*/ 	.word	0x00000370
        /*6390*/ 	.word	0x000000ff
        /*6394*/ 	.word	0x00000048
        /*6398*/ 	.short	0x0100
        /*639a*/ 	.byte	0x09
	.zero		1


	//   ....[6]....
        /*639c*/ 	.word	0x00000380
        /*63a0*/ 	.word	0x000000ff
        /*63a4*/ 	.word	0x00000018
        /*63a8*/ 	.short	0x0100
        /*63aa*/ 	.byte	0x09
	.zero		1


	//   ....[7]....
        /*63ac*/ 	.word	0x00000390
        /*63b0*/ 	.word	0x000000ff
        /*63b4*/ 	.word	0x00000050
        /*63b8*/ 	.short	0x0100
        /*63ba*/ 	.byte	0x09
	.zero		1


	//   ....[8]....
        /*63bc*/ 	.word	0x000003a0
        /*63c0*/ 	.word	0x000000ff
        /*63c4*/ 	.word	0x00000020
        /*63c8*/ 	.short	0x0100
        /*63ca*/ 	.byte	0x09
	.zero		1


	//   ....[9]....
        /*63cc*/ 	.word	0x000003b0
        /*63d0*/ 	.word	0x000000ff
        /*63d4*/ 	.word	0x00000058
        /*63d8*/ 	.short	0x0100
        /*63da*/ 	.byte	0x09
	.zero		1


	//   ....[10]....
        /*63dc*/ 	.word	0x000003c0
        /*63e0*/ 	.word	0x000000ff
        /*63e4*/ 	.word	0x00000028
        /*63e8*/ 	.short	0x0100
        /*63ea*/ 	.byte	0x09
	.zero		1


	//   ....[11]....
        /*63ec*/ 	.word	0x000003d0
        /*63f0*/ 	.word	0x000000ff
        /*63f4*/ 	.word	0x00000060
        /*63f8*/ 	.short	0x0100
        /*63fa*/ 	.byte	0x09
	.zero		1


	//   ....[12]....
        /*63fc*/ 	.word	0x000003e0
        /*6400*/ 	.word	0x000000ff
        /*6404*/ 	.word	0x00000030
        /*6408*/ 	.short	0x0100
        /*640a*/ 	.byte	0x09
	.zero		1


	//   ....[13]....
        /*640c*/ 	.word	0x000003f0
        /*6410*/ 	.word	0x000000ff
        /*6414*/ 	.word	0x00000068
        /*6418*/ 	.short	0x0100
        /*641a*/ 	.byte	0x09
	.zero		1


	//   ....[14]....
        /*641c*/ 	.word	0x00000630
        /*6420*/ 	.word	0x000000ff
        /*6424*/ 	.word	0x00000080
        /*6428*/ 	.short	0x0100
        /*642a*/ 	.byte	0x06
	.zero		1


	//   ....[15]....
        /*642c*/ 	.word	0x00000640
        /*6430*/ 	.word	0x000000ff
        /*6434*/ 	.word	0x00000088
        /*6438*/ 	.short	0x0100
        /*643a*/ 	.byte	0x06
	.zero		1


	//   ....[16]....
        /*643c*/ 	.word	0x00002b20
        /*6440*/ 	.word	0x000000ff
        /*6444*/ 	.word	0x00000000
        /*6448*/ 	.short	0x010a
        /*644a*/ 	.byte	0x06
	.zero		1


	//   ....[17]....
        /*644c*/ 	.word	0x00002b60
        /*6450*/ 	.word	0x000000ff
        /*6454*/ 	.word	0x00000000
        /*6458*/ 	.short	0x010a
        /*645a*/ 	.byte	0x06
	.zero		1


	//   ....[18]....
        /*645c*/ 	.word	0x00006ed0
        /*6460*/ 	.word	0x000000ff
        /*6464*/ 	.word	0x00000000
        /*6468*/ 	.short	0x010a
        /*646a*/ 	.byte	0x10
	.zero		1


	//   ....[19]....
        /*646c*/ 	.word	0x00006f10
        /*6470*/ 	.word	0x000000ff
        /*6474*/ 	.word	0x00000000
        /*6478*/ 	.short	0x010a
        /*647a*/ 	.byte	0x10
	.zero		1


	//   ....[20]....
        /*647c*/ 	.word	0x0000ce50
        /*6480*/ 	.word	0x000000ff
        /*6484*/ 	.word	0x00000000
        /*6488*/ 	.short	0x0101
        /*648a*/ 	.byte	0x08
	.zero		1


	//   ....[21]....
        /*648c*/ 	.word	0x00010910
        /*6490*/ 	.word	0x000000ff
        /*6494*/ 	.word	0x00000000
        /*6498*/ 	.short	0x0101
        /*649a*/ 	.byte	0x06
	.zero		1


	//   ....[22]....
        /*649c*/ 	.word	0x00024440
        /*64a0*/ 	.word	0x00000010
        /*64a4*/ 	.word	0x00000038
        /*64a8*/ 	.short	0x010a
        /*64aa*/ 	.byte	0x3f
	.zero		1


	//   ....[23]....
        /*64ac*/ 	.word	0x000247e0
        /*64b0*/ 	.word	0x00000003
        /*64b4*/ 	.word	0x00000088
        /*64b8*/ 	.short	0x0101
        /*64ba*/ 	.byte	0x3f
	.zero		1


	//   ....[24]....
        /*64bc*/ 	.word	0x00024f40
        /*64c0*/ 	.word	0x00000003
        /*64c4*/ 	.word	0x00000000
        /*64c8*/ 	.short	0x010a
        /*64ca*/ 	.byte	0x3f
	.zero		1


	//   ....[25]....
        /*64cc*/ 	.word	0x00024fd0
        /*64d0*/ 	.word	0x00000003
        /*64d4*/ 	.word	0x00000000
        /*64d8*/ 	.short	0x010a
        /*64da*/ 	.byte	0x3f
	.zero		1


	//   ....[26]....
        /*64dc*/ 	.word	0x00025060
        /*64e0*/ 	.word	0x00000003
        /*64e4*/ 	.word	0x00000000
        /*64e8*/ 	.short	0x010a
        /*64ea*/ 	.byte	0x3f
	.zero		1


	//   ....[27]....
        /*64ec*/ 	.word	0x000250f0
        /*64f0*/ 	.word	0x00000003
        /*64f4*/ 	.word	0x00000000
        /*64f8*/ 	.short	0x010a
        /*64fa*/ 	.byte	0x3f
	.zero		1


	//   ....[28]....
        /*64fc*/ 	.word	0x00025180
        /*6500*/ 	.word	0x00000003
        /*6504*/ 	.word	0x00000000
        /*6508*/ 	.short	0x010a
        /*650a*/ 	.byte	0x3f
	.zero		1


	//   ....[29]....
        /*650c*/ 	.word	0x00025210
        /*6510*/ 	.word	0x00000003
        /*6514*/ 	.word	0x00000000
        /*6518*/ 	.short	0x010a
        /*651a*/ 	.byte	0x3f
	.zero		1


	//   ....[30]....
        /*651c*/ 	.word	0x000252a0
        /*6520*/ 	.word	0x00000003
        /*6524*/ 	.word	0x00000000
        /*6528*/ 	.short	0x010a
        /*652a*/ 	.byte	0x3f
	.zero		1


	//   ....[31]....
        /*652c*/ 	.word	0x00025310
        /*6530*/ 	.word	0x00000003
        /*6534*/ 	.word	0x00000000
        /*6538*/ 	.short	0x010a
        /*653a*/ 	.byte	0x3f
	.zero		1


	//   ....[32]....
        /*653c*/ 	.word	0x00025380
        /*6540*/ 	.word	0x00000000
        /*6544*/ 	.word	0x00000000
        /*6548*/ 	.short	0x010a
        /*654a*/ 	.byte	0x3f
	.zero		1


	//   ....[33]....
        /*654c*/ 	.word	0x00025460
        /*6550*/ 	.word	0x00000010
        /*6554*/ 	.word	0x00000038
        /*6558*/ 	.short	0x010a
        /*655a*/ 	.byte	0x3f
	.zero		1


	//   ....[34]....
        /*655c*/ 	.word	0x00025540
        /*6560*/ 	.word	0x00000003
        /*6564*/ 	.word	0x00000000
        /*6568*/ 	.short	0x010a
        /*656a*/ 	.byte	0x3f
	.zero		1


	//   ....[35]....
        /*656c*/ 	.word	0x00025590
        /*6570*/ 	.word	0x00000003
        /*6574*/ 	.word	0x00000000
        /*6578*/ 	.short	0x010a
        /*657a*/ 	.byte	0x3f
	.zero		1


	//   ....[36]....
        /*657c*/ 	.word	0x000255e0
        /*6580*/ 	.word	0x00000003
        /*6584*/ 	.word	0x00000000
        /*6588*/ 	.short	0x010a
        /*658a*/ 	.byte	0x3f
	.zero		1


	//   ....[37]....
        /*658c*/ 	.word	0x00025630
        /*6590*/ 	.word	0x00000003
        /*6594*/ 	.word	0x00000000
        /*6598*/ 	.short	0x010a
        /*659a*/ 	.byte	0x3f
	.zero		1


	//   ....[38]....
        /*659c*/ 	.word	0x00025680
        /*65a0*/ 	.word	0x00000003
        /*65a4*/ 	.word	0x00000000
        /*65a8*/ 	.short	0x010a
        /*65aa*/ 	.byte	0x3f
	.zero		1


	//   ....[39]....
        /*65ac*/ 	.word	0x000256d0
        /*65b0*/ 	.word	0x00000003
        /*65b4*/ 	.word	0x00000000
        /*65b8*/ 	.short	0x010a
        /*65ba*/ 	.byte	0x3f
	.zero		1


	//----- nvinfo : EIATTR_NUM_MBARRIERS
	.align		4
.L_30:
        /*65bc*/ 	.byte	0x03, 0x38
        /*65be*/ 	.short	0x0010


	//----- nvinfo : EIATTR_EXIT_INSTR_OFFSETS
	.align		4
        /*65c0*/ 	.byte	0x04, 0x1c
        /*65c2*/ 	.short	(.L_32 - .L_31)


	//   ....[0]....
.L_31:
        /*65c4*/ 	.word	0x000006a0


	//   ....[1]....
        /*65c8*/ 	.word	0x00001000


	//   ....[2]....
        /*65cc*/ 	.word	0x00023a70


	//   ....[3]....
        /*65d0*/ 	.word	0x000240d0


	//   ....[4]....
        /*65d4*/ 	.word	0x000252f0


	//----- nvinfo : EIATTR_MAX_THREADS
	.align		4
.L_32:
        /*65d8*/ 	.byte	0x04, 0x05
        /*65da*/ 	.short	(.L_34 - .L_33)
.L_33:
        /*65dc*/ 	.word	0x00000180
        /*65e0*/ 	.word	0x00000001
        /*65e4*/ 	.word	0x00000001


	//----- nvinfo : EIATTR_CRS_STACK_SIZE
	.align		4
.L_34:
        /*65e8*/ 	.byte	0x04, 0x1e
        /*65ea*/ 	.short	(.L_36 - .L_35)
.L_35:
        /*65ec*/ 	.word	0x00000000


	//----- nvinfo : EIATTR_CBANK_PARAM_SIZE
	.align		4
.L_36:
        /*65f0*/ 	.byte	0x03, 0x19
        /*65f2*/ 	.short	0x0470


	//----- nvinfo : EIATTR_PARAM_CBANK
	.align		4
        /*65f4*/ 	.byte	0x04, 0x0a
        /*65f6*/ 	.short	(.L_38 - .L_37)
	.align		4
.L_37:
        /*65f8*/ 	.word	index@(.nv.constant0._ZN7cutlass13device_kernelINS_4gemm6kernel13GemmUniversalIN4cute5tupleIJiiiiEEENS1_10collective13CollectiveMmaINS1_37MainloopSm90TmaGmmaWarpSpecializedFP8ILi7ENS5_IJNS4_1CILi1EEESB_SB_EEENS1_35KernelTmaWarpSpecializedCooperativeEEENS5_IJNSA_ILi256EEESF_NSA_ILi64EEEEEENS_12float_e4m3_tENS5_IJlSB_lEEESI_SJ_NS4_8TiledMMAINS4_8MMA_AtomIJNS4_4SM904GMMA31MMA_64x256x32_F32E4M3E4M3_SS_TNILNSN_7ScaleInE1ELSP_1EEEEEENS4_6LayoutINS5_IJNSA_ILi2EEESB_SB_EEENS5_IJSB_NSA_ILi0EEESV_EEEEENS5_IJNS4_10UnderscoreESY_SY_EEEEENS4_13SM90_TMA_LOADENS4_14ComposedLayoutINS4_7SwizzleILi2ELi4ELi3EEENS4_18smem_ptr_flag_bitsILi8EEENSS_INS5_IJNSA_ILi8EEESG_EEENS5_IJSG_SB_EEEEEEEvNS4_8identityES11_S1B_vS1C_EENS_8epilogue10collective6detail29Sm90TmaWarpSpecializedAdapterINS1F_15DefaultEpilogueISI_SJ_SJ_NS1E_6thread17LinearCombinationISI_Li1EffLNS1J_9ScaleType4KindE0ELNS_15FloatRoundStyleE2ESI_EENS1_15EpilogueDefaultEEEEEvvEEEEvNT_6ParamsE)
        /*65fc*/ 	.short	0x0210
        /*65fe*/ 	.short	0x0470


	//----- nvinfo : EIATTR_SW_WAR
	.align		4
.L_38:
        /*6600*/ 	.byte	0x04, 0x36
        /*6602*/ 	.short	(.L_40 - .L_39)
.L_39:
        /*6604*/ 	.word	0x00000008
.L_40:


//--------------------- .nv.callgraph             --------------------------
	.section	.nv.callgraph,"",@"SHT_CUDA_CALLGRAPH"
	.align	4
	.sectionentsize	8
	.align		4
        /*0000*/ 	.word	0x00000000
	.align		4
        /*0004*/ 	.word	0xffffffff
	.align		4
        /*0008*/ 	.word	0x00000000
	.align		4
        /*000c*/ 	.word	0xfffffffe
	.align		4
        /*0010*/ 	.word	0x00000000
	.align		4
        /*0014*/ 	.word	0xfffffffd
	.align		4
        /*0018*/ 	.word	0x00000000
	.align		4
        /*001c*/ 	.word	0xfffffffc


//--------------------- .nv.constant4             --------------------------
	.section	.nv.constant4,"a",@progbits
	.align	8
	.align		8
.nv.constant4:
        /*0000*/ 	.dword	_ZN40_INTERNAL_5b64420c_4_k_cu_ec476c51_280294cuda3std3__45__cpo5beginE
	.align		8
        /*0008*/ 	.dword	_ZN40_INTERNAL_5b64420c_4_k_cu_ec476c51_280294cuda3std3__45__cpo3endE
	.align		8
        /*0010*/ 	.dword	_ZN40_INTERNAL_5b64420c_4_k_cu_ec476c51_280294cuda3std3__45__cpo6cbeginE
	.align		8
        /*0018*/ 	.dword	_ZN40_INTERNAL_5b64420c_4_k_cu_ec476c51_280294cuda3std3__45__cpo4cendE
	.align		8
        /*0020*/ 	.dword	_ZN40_INTERNAL_5b64420c_4_k_cu_ec476c51_280294cuda3std3__442_GLOBAL__N__5b64420c_4_k_cu_ec476c51_280296ignoreE
	.align		8
        /*0028*/ 	.dword	_ZN40_INTERNAL_5b64420c_4_k_cu_ec476c51_280294cuda3std3__419piecewise_constructE
	.align		8
        /*0030*/ 	.dword	_ZN40_INTERNAL_5b64420c_4_k_cu_ec476c51_280294cuda3std3__48in_placeE
	.align		8
        /*0038*/ 	.dword	_ZN40_INTERNAL_5b64420c_4_k_cu_ec476c51_280294cuda3std6ranges3__45__cpo4swapE
	.align		8
        /*0040*/ 	.dword	_ZN40_INTERNAL_5b64420c_4_k_cu_ec476c51_280294cuda3std6ranges3__45__cpo9iter_moveE
	.align		8
        /*0048*/ 	.dword	_ZN40_INTERNAL_5b64420c_4_k_cu_ec476c51_280294cute7productE
	.align		8
        /*0050*/ 	.dword	_ZN40_INTERNAL_5b64420c_4_k_cu_ec476c51_280294cute1_E


//--------------------- .text._ZN7cutlass13device_kernelINS_4gemm6kernel13GemmUniversalIN4cute5tupleIJiiiiEEENS1_10collective13CollectiveMmaINS1_37MainloopSm90TmaGmmaWarpSpecializedFP8ILi7ENS5_IJNS4_1CILi1EEESB_SB_EEENS1_35KernelTmaWarpSpecializedCooperativeEEENS5_IJNSA_ILi256EEESF_NSA_ILi64EEEEEENS_12float_e4m3_tENS5_IJlSB_lEEESI_SJ_NS4_8TiledMMAINS4_8MMA_AtomIJNS4_4SM904GMMA31MMA_64x256x32_F32E4M3E4M3_SS_TNILNSN_7ScaleInE1ELSP_1EEEEEENS4_6LayoutINS5_IJNSA_ILi2EEESB_SB_EEENS5_IJSB_NSA_ILi0EEESV_EEEEENS5_IJNS4_10UnderscoreESY_SY_EEEEENS4_13SM90_TMA_LOADENS4_14ComposedLayoutINS4_7SwizzleILi2ELi4ELi3EEENS4_18smem_ptr_flag_bitsILi8EEENSS_INS5_IJNSA_ILi8EEESG_EEENS5_IJSG_SB_EEEEEEEvNS4_8identityES11_S1B_vS1C_EENS_8epilogue10collective6detail29Sm90TmaWarpSpecializedAdapterINS1F_15DefaultEpilogueISI_SJ_SJ_NS1E_6thread17LinearCombinationISI_Li1EffLNS1J_9ScaleType4KindE0ELNS_15FloatRoundStyleE2ESI_EENS1_15EpilogueDefaultEEEEEvvEEEEvNT_6ParamsE --------------------------
	.section	.text._ZN7cutlass13device_kernelINS_4gemm6kernel13GemmUniversalIN4cute5tupleIJiiiiEEENS1_10collective13CollectiveMmaINS1_37MainloopSm90TmaGmmaWarpSpecializedFP8ILi7ENS5_IJNS4_1CILi1EEESB_SB_EEENS1_35KernelTmaWarpSpecializedCooperativeEEENS5_IJNSA_ILi256EEESF_NSA_ILi64EEEEEENS_12float_e4m3_tENS5_IJlSB_lEEESI_SJ_NS4_8TiledMMAINS4_8MMA_AtomIJNS4_4SM904GMMA31MMA_64x256x32_F32E4M3E4M3_SS_TNILNSN_7ScaleInE1ELSP_1EEEEEENS4_6LayoutINS5_IJNSA_ILi2EEESB_SB_EEENS5_IJSB_NSA_ILi0EEESV_EEEEENS5_IJNS4_10UnderscoreESY_SY_EEEEENS4_13SM90_TMA_LOADENS4_14ComposedLayoutINS4_7SwizzleILi2ELi4ELi3EEENS4_18smem_ptr_flag_bitsILi8EEENSS_INS5_IJNSA_ILi8EEESG_EEENS5_IJSG_SB_EEEEEEEvNS4_8identityES11_S1B_vS1C_EENS_8epilogue10collective6detail29Sm90TmaWarpSpecializedAdapterINS1F_15DefaultEpilogueISI_SJ_SJ_NS1E_6thread17LinearCombinationISI_Li1EffLNS1J_9ScaleType4KindE0ELNS_15FloatRoundStyleE2ESI_EENS1_15EpilogueDefaultEEEEEvvEEEEvNT_6ParamsE,"ax",@progbits
	.align	128
.text._ZN7cutlass13device_kernelINS_4gemm6kernel13GemmUniversalIN4cute5tupleIJiiiiEEENS1_10collective13CollectiveMmaINS1_37MainloopSm90TmaGmmaWarpSpecializedFP8ILi7ENS5_IJNS4_1CILi1EEESB_SB_EEENS1_35KernelTmaWarpSpecializedCooperativeEEENS5_IJNSA_ILi256EEESF_NSA_ILi64EEEEEENS_12float_e4m3_tENS5_IJlSB_lEEESI_SJ_NS4_8TiledMMAINS4_8MMA_AtomIJNS4_4SM904GMMA31MMA_64x256x32_F32E4M3E4M3_SS_TNILNSN_7ScaleInE1ELSP_1EEEEEENS4_6LayoutINS5_IJNSA_ILi2EEESB_SB_EEENS5_IJSB_NSA_ILi0EEESV_EEEEENS5_IJNS4_10UnderscoreESY_SY_EEEEENS4_13SM90_TMA_LOADENS4_14ComposedLayoutINS4_7SwizzleILi2ELi4ELi3EEENS4_18smem_ptr_flag_bitsILi8EEENSS_INS5_IJNSA_ILi8EEESG_EEENS5_IJSG_SB_EEEEEEEvNS4_8identityES11_S1B_vS1C_EENS_8epilogue10collective6detail29Sm90TmaWarpSpecializedAdapterINS1F_15DefaultEpilogueISI_SJ_SJ_NS1E_6thread17LinearCombinationISI_Li1EffLNS1J_9ScaleType4KindE0ELNS_15FloatRoundStyleE2ESI_EENS1_15EpilogueDefaultEEEEEvvEEEEvNT_6ParamsE:
        .type           _ZN7cutlass13device_kernelINS_4gemm6kernel13GemmUniversalIN4cute5tupleIJiiiiEEENS1_10collective13CollectiveMmaINS1_37MainloopSm90TmaGmmaWarpSpecializedFP8ILi7ENS5_IJNS4_1CILi1EEESB_SB_EEENS1_35KernelTmaWarpSpecializedCooperativeEEENS5_IJNSA_ILi256EEESF_NSA_ILi64EEEEEENS_12float_e4m3_tENS5_IJlSB_lEEESI_SJ_NS4_8TiledMMAINS4_8MMA_AtomIJNS4_4SM904GMMA31MMA_64x256x32_F32E4M3E4M3_SS_TNILNSN_7ScaleInE1ELSP_1EEEEEENS4_6LayoutINS5_IJNSA_ILi2EEESB_SB_EEENS5_IJSB_NSA_ILi0EEESV_EEEEENS5_IJNS4_10UnderscoreESY_SY_EEEEENS4_13SM90_TMA_LOADENS4_14ComposedLayoutINS4_7SwizzleILi2ELi4ELi3EEENS4_18smem_ptr_flag_bitsILi8EEENSS_INS5_IJNSA_ILi8EEESG_EEENS5_IJSG_SB_EEEEEEEvNS4_8identityES11_S1B_vS1C_EENS_8epilogue10collective6detail29Sm90TmaWarpSpecializedAdapterINS1F_15DefaultEpilogueISI_SJ_SJ_NS1E_6thread17LinearCombinationISI_Li1EffLNS1J_9ScaleType4KindE0ELNS_15FloatRoundStyleE2ESI_EENS1_15EpilogueDefaultEEEEEvvEEEEvNT_6ParamsE,@function
        .size           _ZN7cutlass13device_kernelINS_4gemm6kernel13GemmUniversalIN4cute5tupleIJiiiiEEENS1_10collective13CollectiveMmaINS1_37MainloopSm90TmaGmmaWarpSpecializedFP8ILi7ENS5_IJNS4_1CILi1EEESB_SB_EEENS1_35KernelTmaWarpSpecializedCooperativeEEENS5_IJNSA_ILi256EEESF_NSA_ILi64EEEEEENS_12float_e4m3_tENS5_IJlSB_lEEESI_SJ_NS4_8TiledMMAINS4_8MMA_AtomIJNS4_4SM904GMMA31MMA_64x256x32_F32E4M3E4M3_SS_TNILNSN_7ScaleInE1ELSP_1EEEEEENS4_6LayoutINS5_IJNSA_ILi2EEESB_SB_EEENS5_IJSB_NSA_ILi0EEESV_EEEEENS5_IJNS4_10UnderscoreESY_SY_EEEEENS4_13SM90_TMA_LOADENS4_14ComposedLayoutINS4_7SwizzleILi2ELi4ELi3EEENS4_18smem_ptr_flag_bitsILi8EEENSS_INS5_IJNSA_ILi8EEESG_EEENS5_IJSG_SB_EEEEEEEvNS4_8identityES11_S1B_vS1C_EENS_8epilogue10collective6detail29Sm90TmaWarpSpecializedAdapterINS1F_15DefaultEpilogueISI_SJ_SJ_NS1E_6thread17LinearCombinationISI_Li1EffLNS1J_9ScaleType4KindE0ELNS_15FloatRoundStyleE2ESI_EENS1_15EpilogueDefaultEEEEEvvEEEEvNT_6ParamsE,(.L_x_591 - _ZN7cutlass13device_kernelINS_4gemm6kernel13GemmUniversalIN4cute5tupleIJiiiiEEENS1_10collective13CollectiveMmaINS1_37MainloopSm90TmaGmmaWarpSpecializedFP8ILi7ENS5_IJNS4_1CILi1EEESB_SB_EEENS1_35KernelTmaWarpSpecializedCooperativeEEENS5_IJNSA_ILi256EEESF_NSA_ILi64EEEEEENS_12float_e4m3_tENS5_IJlSB_lEEESI_SJ_NS4_8TiledMMAINS4_8MMA_AtomIJNS4_4SM904GMMA31MMA_64x256x32_F32E4M3E4M3_SS_TNILNSN_7ScaleInE1ELSP_1EEEEEENS4_6LayoutINS5_IJNSA_ILi2EEESB_SB_EEENS5_IJSB_NSA_ILi0EEESV_EEEEENS5_IJNS4_10UnderscoreESY_SY_EEEEENS4_13SM90_TMA_LOADENS4_14ComposedLayoutINS4_7SwizzleILi2ELi4ELi3EEENS4_18smem_ptr_flag_bitsILi8EEENSS_INS5_IJNSA_ILi8EEESG_EEENS5_IJSG_SB_EEEEEEEvNS4_8identityES11_S1B_vS1C_EENS_8epilogue10collective6detail29Sm90TmaWarpSpecializedAdapterINS1F_15DefaultEpilogueISI_SJ_SJ_NS1E_6thread17LinearCombinationISI_Li1EffLNS1J_9ScaleType4KindE0ELNS_15FloatRoundStyleE2ESI_EENS1_15EpilogueDefaultEEEEEvvEEEEvNT_6ParamsE)
        .other          _ZN7cutlass13device_kernelINS_4gemm6kernel13GemmUniversalIN4cute5tupleIJiiiiEEENS1_10collective13CollectiveMmaINS1_37MainloopSm90TmaGmmaWarpSpecializedFP8ILi7ENS5_IJNS4_1CILi1EEESB_SB_EEENS1_35KernelTmaWarpSpecializedCooperativeEEENS5_IJNSA_ILi256EEESF_NSA_ILi64EEEEEENS_12float_e4m3_tENS5_IJlSB_lEEESI_SJ_NS4_8TiledMMAINS4_8MMA_AtomIJNS4_4SM904GMMA31MMA_64x256x32_F32E4M3E4M3_SS_TNILNSN_7ScaleInE1ELSP_1EEEEEENS4_6LayoutINS5_IJNSA_ILi2EEESB_SB_EEENS5_IJSB_NSA_ILi0EEESV_EEEEENS5_IJNS4_10UnderscoreESY_SY_EEEEENS4_13SM90_TMA_LOADENS4_14ComposedLayoutINS4_7SwizzleILi2ELi4ELi3EEENS4_18smem_ptr_flag_bitsILi8EEENSS_INS5_IJNSA_ILi8EEESG_EEENS5_IJSG_SB_EEEEEEEvNS4_8identityES11_S1B_vS1C_EENS_8epilogue10collective6detail29Sm90TmaWarpSpecializedAdapterINS1F_15DefaultEpilogueISI_SJ_SJ_NS1E_6thread17LinearCombinationISI_Li1EffLNS1J_9ScaleType4KindE0ELNS_15FloatRoundStyleE2ESI_EENS1_15EpilogueDefaultEEEEEvvEEEEvNT_6ParamsE,@"STO_CUDA_ENTRY STV_DEFAULT"
_ZN7cutlass13device_kernelINS_4gemm6kernel13GemmUniversalIN4cute5tupleIJiiiiEEENS1_10collective13CollectiveMmaINS1_37MainloopSm90TmaGmmaWarpSpecializedFP8ILi7ENS5_IJNS4_1CILi1EEESB_SB_EEENS1_35KernelTmaWarpSpecializedCooperativeEEENS5_IJNSA_ILi256EEESF_NSA_ILi64EEEEEENS_12float_e4m3_tENS5_IJlSB_lEEESI_SJ_NS4_8TiledMMAINS4_8MMA_AtomIJNS4_4SM904GMMA31MMA_64x256x32_F32E4M3E4M3_SS_TNILNSN_7ScaleInE1ELSP_1EEEEEENS4_6LayoutINS5_IJNSA_ILi2EEESB_SB_EEENS5_IJSB_NSA_ILi0EEESV_EEEEENS5_IJNS4_10UnderscoreESY_SY_EEEEENS4_13SM90_TMA_LOADENS4_14ComposedLayoutINS4_7SwizzleILi2ELi4ELi3EEENS4_18smem_ptr_flag_bitsILi8EEENSS_INS5_IJNSA_ILi8EEESG_EEENS5_IJSG_SB_EEEEEEEvNS4_8identityES11_S1B_vS1C_EENS_8epilogue10collective6detail29Sm90TmaWarpSpecializedAdapterINS1F_15DefaultEpilogueISI_SJ_SJ_NS1E_6thread17LinearCombinationISI_Li1EffLNS1J_9ScaleType4KindE0ELNS_15FloatRoundStyleE2ESI_EENS1_15EpilogueDefaultEEEEEvvEEEEvNT_6ParamsE:
[----:B------:R-:W0:Y:S02]  /*0000*/  LDC R1, c[0x0][0x28] ;  /* 0x00000a00ff017b82 */ /* 0x000e240000000800 */
[----:B0-----:R-:W-:Y:S01]  /*0010*/  VIADD R1, R1, 0xfffff790 ;  /* 0xfffff79001017836 */ /* 0x001fe20000000000 */
[----:B------:R-:W0:Y:S01]  /*0020*/  S2R R2, SR_TID.X ;  /* 0x0000000000027919 */ /* 0x000e220000002100 */
[----:B------:R-:W-:Y:S01]  /*0030*/  ELECT P0, URZ, PT ;  /* 0x00000000003f782f */ /* 0x000fe20003800000 */
[----:B------:R-:W-:Y:S01]  /*0040*/  BSSY B0, `(.L_x_0) ;  /* 0x0000015000007945 */ /* 0x000fe20003800000 */
[--C-:B0-----:R-:W-:Y:S02]  /*0050*/  SHF.R.U32.HI R0, RZ, 0x5, R2.reuse ;  /* 0x00000005ff007819 */ /* 0x101fe40000011602 */
[----:B------:R-:W-:-:S03]  /*0060*/  SHF.R.U32.HI R2, RZ, 0x7, R2 ;  /* 0x00000007ff027819 */ /* 0x000fc60000011602 */
[----:B------:R-:W0:Y:S04]  /*0070*/  SHFL.IDX PT, R3, R0, RZ, 0x1f ;  /* 0x00001fff00037589 */ /* 0x000e2800000e0000 */
[----:B------:R-:W1:Y:S01]  /*0080*/  SHFL.IDX PT, R2, R2, RZ, 0x1f ;  /* 0x00001fff02027589 */ /* 0x000e6200000e0000 */
[----:B0-----:R-:W-:Y:S02]  /*0090*/  R2UR UR4, R3 ;  /* 0x00000000030472ca */ /* 0x001fe400000e0000 */
[----:B-1----:R-:W-:-:S11]  /*00a0*/  R2UR UR6, R2 ;  /* 0x00000000020672ca */ /* 0x002fd600000e0000 */
[----:B------:R-:W-:Y:S02]  /*00b0*/  USHF.R.S32.HI UR5, URZ, 0x1f, UR4 ;  /* 0x0000001f3f057899 */ /* 0x000fe40008011404 */
[----:B------:R-:W-:Y:S02]  /*00c0*/  ISETP.NE.OR P0, PT, RZ, UR4, !P0 ;  /* 0x00000004ff007c0c */ /* 0x000fe4000c705670 */
[----:B------:R-:W-:-:S04]  /*00d0*/  ULEA.HI UR5, UR5, UR4, URZ, 0x2 ;  /* 0x0000000405057291 */ /* 0x000fc8000f8f103f */
[----:B------:R-:W-:-:S04]  /*00e0*/  ULOP3.LUT UR5, UR5, 0xfffffffc, URZ, 0xc0, !UPT ;  /* 0xfffffffc05057892 */ /* 0x000fc8000f8ec03f */
[----:B------:R-:W-:-:S03]  /*00f0*/  UIADD3 UR8, UR4, -UR5, URZ ;  /* 0x8000000504087290 */ /* 0x000fc6000fffe03f */
[----:B------:R-:W-:Y:S09]  /*0100*/  @P0 BRA `(.L_x_1) ;  /* 0x0000000000200947 */ /* 0x000ff20003800000 */
[----:B------:R-:W-:Y:S02]  /*0110*/  ULDC.64 UR4, c[0x0][0x198] ;  /* 0x0000660000047ab9 */ /* 0x000fe40000000a00 */
[----:B------:R-:W-:Y:S02]  /*0120*/  UIADD3 UR10, UP0, UR4, 0xf0, URZ ;  /* 0x000000f0040a7890 */ /* 0x000fe4000ff1e03f */
[----:B------:R-:W-:Y:S02]  /*0130*/  UIADD3 UR4, UP1, UR4, 0x1f0, URZ ;  /* 0x000001f004047890 */ /* 0x000fe4000ff3e03f */
[----:B------:R-:W-:Y:S02]  /*0140*/  UIADD3.X UR11, URZ, UR5, URZ, UP0, !UPT ;  /* 0x000000053f0b7290 */ /* 0x000fe400087fe43f */
[----:B------:R-:W-:-:S07]  /*0150*/  UIADD3.X UR5, URZ, UR5, URZ, UP1, !UPT ;  /* 0x000000053f057290 */ /* 0x000fce0008ffe43f */
[----:B------:R0:W-:Y:S02]  /*0160*/  UTMACCTL.PF [UR10] ;  /* 0x000000000a0079b9 */ /* 0x0001e40008040000 */
[----:B------:R0:W-:Y:S02]  /*0170*/  UTMACCTL.PF [UR4] ;  /* 0x00000000040079b9 */ /* 0x0001e40008040000 */
[----:B0-----:R-:W-:Y:S01]  /*0180*/  NOP ;  /* 0x0000000000007918 */ /* 0x001fe20000000000 */
.L_x_1:
[----:B------:R-:W-:Y:S05]  /*0190*/  BSYNC B0 ;  /* 0x0000000000007941 */ /* 0x000fea0003800000 */
.L_x_0:
[----:B------:R-:W0:Y:S01]  /*01a0*/  SHFL.IDX PT, R2, R0, RZ, 0x1f ;  /* 0x00001fff00027589 */ /* 0x000e2200000e0000 */
[----:B------:R-:W-:Y:S01]  /*01b0*/  UISETP.NE.AND UP0, UPT, UR8, 0x3, UPT ;  /* 0x000000030800788c */ /* 0x000fe2000bf05270 */
[----:B------:R-:W-:Y:S01]  /*01c0*/  ISETP.NE.AND P1, PT, RZ, UR6, PT ;  /* 0x00000006ff007c0c */ /* 0x000fe2000bf25270 */
[----:B------:R-:W-:Y:S02]  /*01d0*/  UIADD3 UR10, UR6, -0x1, URZ ;  /* 0xffffffff060a7890 */ /* 0x000fe4000fffe03f */
[----:B------:R-:W-:Y:S02]  /*01e0*/  UISETP.EQ.OR UP0, UPT, UR8, URZ, !UP0 ;  /* 0x0000003f0800728c */ /* 0x000fe4000c702670 */
[----:B------:R-:W-:Y:S02]  /*01f0*/  UISETP.GE.U32.AND UP1, UPT, UR10, 0x2, UPT ;  /* 0x000000020a00788c */ /* 0x000fe4000bf26070 */
[----:B------:R-:W-:-:S04]  /*0200*/  UISETP.EQ.AND UP0, UPT, UR6, URZ, UP0 ;  /* 0x0000003f0600728c */ /* 0x000fc80008702270 */
[----:B------:R-:W-:-:S04]  /*0210*/  USEL UR13, URZ, 0x1, !UP0 ;  /* 0x000000013f0d7887 */ /* 0x000fc8000c000000 */
[----:B------:R-:W-:Y:S01]  /*0220*/  USEL UR13, UR13, 0x2, UP1 ;  /* 0x000000020d0d7887 */ /* 0x000fe20008800000 */
[----:B0-----:R-:W-:-:S13]  /*0230*/  ISETP.NE.AND P0, PT, R2, RZ, PT ;  /* 0x000000ff0200720c */ /* 0x001fda0003f05270 */
[----:B------:R-:W-:Y:S05]  /*0240*/  @P0 BRA `(.L_x_2) ;  /* 0x0000000000700947 */ /* 0x000fea0003800000 */
[----:B------:R-:W0:Y:S01]  /*0250*/  S2UR UR9, SR_CgaCtaId ;  /* 0x00000000000979c3 */ /* 0x000e220000008800 */
[----:B------:R-:W-:Y:S01]  /*0260*/  UMOV UR4, 0x400 ;  /* 0x0000040000047882 */ /* 0x000fe20000000000 */
[----:B------:R-:W-:Y:S01]  /*0270*/  UMOV UR5, 0x1 ;  /* 0x0000000100057882 */ /* 0x000fe20000000000 */
[----:B------:R-:W-:Y:S01]  /*0280*/  UMOV UR6, 0x100 ;  /* 0x0000010000067882 */ /* 0x000fe20000000000 */
[----:B------:R-:W-:Y:S01]  /*0290*/  ELECT P0, URZ, PT ;  /* 0x00000000003f782f */ /* 0x000fe20003800000 */
[----:B------:R-:W-:-:S04]  /*02a0*/  UIADD3 UR6, -UR6, 0x100000, URZ ;  /* 0x0010000006067890 */ /* 0x000fc8000fffe13f */
[----:B------:R-:W-:Y:S02]  /*02b0*/  USHF.L.U32 UR7, UR6, 0xb, URZ ;  /* 0x0000000b06077899 */ /* 0x000fe4000800063f */
[----:B------:R-:W-:Y:S02]  /*02c0*/  USHF.L.U32 UR6, UR6, 0x1, URZ ;  /* 0x0000000106067899 */ /* 0x000fe4000800063f */
[----:B0-----:R-:W-:Y:S02]  /*02d0*/  ULEA UR9, UR9, UR4, 0x18 ;  /* 0x0000000409097291 */ /* 0x001fe4000f8ec03f */
[----:B------:R-:W-:-:S04]  /*02e0*/  UIADD3 UR4, -UR5, 0x100000, URZ ;  /* 0x0010000005047890 */ /* 0x000fc8000fffe13f */
[----:B------:R-:W-:Y:S02]  /*02f0*/  USHF.L.U32 UR5, UR4, 0xb, URZ ;  /* 0x0000000b04057899 */ /* 0x000fe4000800063f */
[----:B------:R-:W-:Y:S01]  /*0300*/  USHF.L.U32 UR4, UR4, 0x1, URZ ;  /* 0x0000000104047899 */ /* 0x000fe2000800063f */
[----:B------:R-:W0:Y:S11]  /*0310*/  FENCE.VIEW.ASYNC.S ;  /* 0x00000000000073c6 */ /* 0x000e360000000000 */
[----:B0-----:R0:W1:Y:S01]  /*0320*/  SYNCS.EXCH.64 URZ, [UR9], UR4 ;  /* 0x00000004093f75b2 */ /* 0x0010620008000100 */
[----:B------:R0:W2:Y:S01]  /*0330*/  SYNCS.EXCH.64 URZ, [UR9+0x38], UR6 ;  /* 0x00003806093f75b2 */ /* 0x0000a20008000100 */
[----:B------:R0:W3:Y:S01]  /*0340*/  SYNCS.EXCH.64 URZ, [UR9+0x8], UR4 ;  /* 0x00000804093f75b2 */ /* 0x0000e20008000100 */
[----:B------:R0:W4:Y:S01]  /*0350*/  SYNCS.EXCH.64 URZ, [UR9+0x40], UR6 ;  /* 0x00004006093f75b2 */ /* 0x0001220008000100 */
[----:B------:R0:W0:Y:S01]  /*0360*/  SYNCS.EXCH.64 URZ, [UR9+0x10], UR4 ;  /* 0x00001004093f75b2 */ /* 0x0000220008000100 */
        /* <DEDUP_REMOVED lines=9> */
[----:B------:R-:W-:Y:S01]  /*0400*/  NOP ;  /* 0x0000000000007918 */ /* 0x000fe20000000000 */
.L_x_2:
[----:B------:R-:W5:Y:S01]  /*0410*/  LDC R2, c[0x0][0x65c] ;  /* 0x00019700ff027b82 */ /* 0x000f620000000800 */
[----:B------:R-:W1:Y:S01]  /*0420*/  SHFL.IDX PT, R0, R0, RZ, 0x1f ;  /* 0x00001fff00007589 */ /* 0x000e6200000e0000 */
[----:B------:R-:W-:Y:S01]  /*0430*/  ELECT P0, URZ, PT ;  /* 0x00000000003f782f */ /* 0x000fe20003800000 */
[----:B------:R-:W-:Y:S01]  /*0440*/  IMAD.MOV.U32 R3, RZ, RZ, RZ ;  /* 0x000000ffff037224 */ /* 0x000fe200078e00ff */
[----:B0-----:R-:W-:Y:S01]  /*0450*/  UMOV UR4, 0x20 ;  /* 0x0000002000047882 */ /* 0x001fe20000000000 */
[----:B------:R-:W0:Y:S01]  /*0460*/  S2R R11, SR_CTAID.Y ;  /* 0x00000000000b7919 */ /* 0x000e220000002600 */
[----:B------:R-:W-:Y:S01]  /*0470*/  NOP ;  /* 0x0000000000007918 */ /* 0x000fe20000000000 */
[----:B------:R-:W-:Y:S01]  /*0480*/  NOP ;  /* 0x0000000000007918 */ /* 0x000fe20000000000 */
[----:B-----5:R-:W-:Y:S02]  /*0490*/  ISETP.NE.AND P4, PT, R2, 0x1, PT ;  /* 0x000000010200780c */ /* 0x020fe40003f85270 */
[----:B------:R-:W5:Y:S01]  /*04a0*/  S2R R2, SR_CTAID.X ;  /* 0x0000000000027919 */ /* 0x000f620000002500 */
[----:B-1----:R-:W-:-:S10]  /*04b0*/  ISETP.NE.OR P0, PT, R0, RZ, !P0 ;  /* 0x000000ff0000720c */ /* 0x002fd40004705670 */
[----:B------:R-:W5:Y:S01]  /*04c0*/  @P4 LDC R7, c[0x0][0x10] ;  /* 0x00000400ff074b82 */ /* 0x000f620000000800 */
[----:B0-----:R-:W-:Y:S02]  /*04d0*/  @P4 IMAD.MOV.U32 R4, RZ, RZ, R11 ;  /* 0x000000ffff044224 */ /* 0x001fe400078e000b */
[----:B------:R-:W-:Y:S01]  /*04e0*/  VOTEU.ALL UP0, P0 ;  /* 0x00000000003f7886 */ /* 0x000fe20000000000 */
[----:B------:R-:W-:Y:S01]  /*04f0*/  @P4 IMAD.MOV.U32 R5, RZ, RZ, RZ ;  /* 0x000000ffff054224 */ /* 0x000fe200078e00ff */
[----:B------:R-:W-:Y:S01]  /*0500*/  VOTEU.ALL UP1, P0 ;  /* 0x00000000003f7886 */ /* 0x000fe20000020000 */
[----:B------:R-:W-:Y:S02]  /*0510*/  @P4 IMAD.MOV.U32 R13, RZ, RZ, RZ ;  /* 0x000000ffff0d4224 */ /* 0x000fe400078e00ff */
[----:B------:R-:W0:Y:S01]  /*0520*/  @!P4 LDC R9, c[0x0][0xc] ;  /* 0x00000300ff09cb82 */ /* 0x000e220000000800 */
[----:B------:R-:W-:Y:S01]  /*0530*/  @!UP0 UMOV UR6, 0x400 ;  /* 0x0000040000068882 */ /* 0x000fe20000000000 */
[----:B------:R-:W-:-:S04]  /*0540*/  @!UP0 UIADD3 UR4, -UR4, 0x100000, URZ ;  /* 0x0010000004048890 */ /* 0x000fc8000fffe13f */
[----:B------:R-:W-:Y:S02]  /*0550*/  @!UP0 USHF.L.U32 UR5, UR4, 0xb, URZ ;  /* 0x0000000b04058899 */ /* 0x000fe4000800063f */
[----:B------:R-:W-:Y:S01]  /*0560*/  @!UP0 USHF.L.U32 UR4, UR4, 0x1, URZ ;  /* 0x0000000104048899 */ /* 0x000fe2000800063f */
[----:B------:R-:W1:Y:S01]  /*0570*/  @!UP0 S2UR UR7, SR_CgaCtaId ;  /* 0x00000000000789c3 */ /* 0x000e620000008800 */
[----:B-----5:R-:W-:-:S04]  /*0580*/  @P4 IMAD.WIDE.U32 R6, R2, R7, R4 ;  /* 0x0000000702064225 */ /* 0x020fc800078e0004 */
[----:B------:R-:W-:Y:S02]  /*0590*/  @P4 IMAD.MOV.U32 R10, RZ, RZ, R6 ;  /* 0x000000ffff0a4224 */ /* 0x000fe400078e0006 */
[----:B------:R-:W-:Y:S02]  /*05a0*/  @P4 IMAD.IADD R14, R7, 0x1, R13 ;  /* 0x00000001070e4824 */ /* 0x000fe400078e020d */
[----:B0-----:R-:W-:-:S04]  /*05b0*/  @!P4 IMAD.WIDE.U32 R4, R9, R11, R2 ;  /* 0x0000000b0904c225 */ /* 0x001fc800078e0002 */
[----:B------:R-:W-:Y:S02]  /*05c0*/  @!P4 IMAD.MOV.U32 R10, RZ, RZ, R4 ;  /* 0x000000ffff0ac224 */ /* 0x000fe400078e0004 */
[----:B------:R-:W-:Y:S01]  /*05d0*/  @!P4 IMAD.MOV.U32 R14, RZ, RZ, R5 ;  /* 0x000000ffff0ec224 */ /* 0x000fe200078e0005 */
[----:B-1----:R-:W-:Y:S02]  /*05e0*/  @!UP0 ULEA UR6, UR7, UR6, 0x18 ;  /* 0x0000000607068291 */ /* 0x002fe4000f8ec03f */
[----:B------:R0:W-:Y:S01]  /*05f0*/  STL [R1+0x458], R10 ;  /* 0x0004580a01007387 */ /* 0x0001e20000100800 */
[----:B------:R-:W-:-:S03]  /*0600*/  VOTEU.ALL UP0, P0 ;  /* 0x00000000003f7886 */ /* 0x000fc60000000000 */
[----:B------:R0:W-:Y:S04]  /*0610*/  STL [R1+0x454], R14 ;  /* 0x0004540e01007387 */ /* 0x0001e80000100800 */
[----:B------:R-:W1:Y:S02]  /*0620*/  FENCE.VIEW.ASYNC.S ;  /* 0x00000000000073c6 */ /* 0x000e640000000000 */
[----:B-1----:R0:W2:Y:S01]  /*0630*/  @!UP0 SYNCS.EXCH.64 URZ, [UR6+0x80], UR4 ;  /* 0x00008004063f85b2 */ /* 0x0020a20008000100 */
[----:B------:R0:W2:Y:S01]  /*0640*/  @!UP1 SYNCS.EXCH.64 URZ, [UR6+0x88], UR4 ;  /* 0x00008804063f95b2 */ /* 0x0000a20008000100 */
[----:B------:R-:W-:Y:S01]  /*0650*/  NOP ;  /* 0x0000000000007918 */ /* 0x000fe20000000000 */
[----:B--234-:R-:W-:Y:S06]  /*0660*/  BAR.SYNC.DEFER_BLOCKING 0x0 ;  /* 0x0000000000007b1d */ /* 0x01cfec0000010000 */
[----:B0-----:R-:W-:Y:S05]  /*0670*/  @!P1 BRA `(.L_x_3) ;  /* 0x0000023400009947 */ /* 0x001fea0003800000 */
[----:B------:R-:W-:-:S06]  /*0680*/  UISETP.GT.U32.AND UP0, UPT, UR10, 0x1, UPT ;  /* 0x000000010a00788c */ /* 0x000fcc000bf04070 */
[----:B------:R-:W-:-:S13]  /*0690*/  PLOP3.LUT P0, PT, PT, PT, UP0, 0x80, 0x0 ;  /* 0x000000000000781c */ /* 0x000fda0003f0f008 */
[----:B------:R-:W-:Y:S05]  /*06a0*/  @P0 EXIT ;  /* 0x000000000000094d */ /* 0x000fea0003800000 */
[----:B------:R-:W-:Y:S01]  /*06b0*/  IMAD.MOV.U32 R5, RZ, RZ, -0x1 ;  /* 0xffffffffff057424 */ /* 0x000fe200078e00ff */
[----:B------:R-:W-:Y:S01]  /*06c0*/  ULDC.64 UR4, c[0x0][0x650] ;  /* 0x0001940000047ab9 */ /* 0x000fe20000000a00 */
[----:B------:R-:W-:Y:S01]  /*06d0*/  IMAD.MOV.U32 R4, RZ, RZ, -0x1 ;  /* 0xffffffffff047424 */ /* 0x000fe200078e00ff */
[----:B------:R-:W-:Y:S01]  /*06e0*/  ISETP.GE.U32.AND P0, PT, R10, UR4, PT ;  /* 0x000000040a007c0c */ /* 0x000fe2000bf06070 */
[----:B------:R-:W-:Y:S01]  /*06f0*/  UMOV UR10, 0xffffffff ;  /* 0xffffffff000a7882 */ /* 0x000fe20000000000 */
[----:B------:R0:W-:Y:S01]  /*0700*/  STL [R1+0x460], R5 ;  /* 0x0004600501007387 */ /* 0x0001e20000100800 */
[----:B------:R-:W-:Y:S02]  /*0710*/  PRMT R0, RZ, 0x7610, R0 ;  /* 0x00007610ff007816 */ /* 0x000fe40000000000 */
[----:B------:R-:W-:Y:S01]  /*0720*/  ISETP.GE.U32.AND.EX P0, PT, R14, UR5, PT, P0 ;  /* 0x000000050e007c0c */ /* 0x000fe2000bf06100 */
[----:B------:R0:W-:-:S12]  /*0730*/  STL [R1+0x45c], R4 ;  /* 0x00045c0401007387 */ /* 0x0001d80000100800 */
[----:B0-----:R-:W-:Y:S05]  /*0740*/  @P0 BRA `(.L_x_4) ;  /* 0x00000004006c0947 */ /* 0x001fea0003800000 */
[----:B------:R-:W-:Y:S01]  /*0750*/  ULDC.64 UR14, c[0x0][0x628] ;  /* 0x00018a00000e7ab9 */ /* 0x000fe20000000a00 */
[----:B------:R-:W0:Y:S01]  /*0760*/  LDC.64 R12, c[0x0][0x620] ;  /* 0x00018800ff0c7b82 */ /* 0x000e220000000a00 */
[----:B------:R-:W-:Y:S01]  /*0770*/  ISETP.NE.U32.AND P0, PT, RZ, UR14, PT ;  /* 0x0000000eff007c0c */ /* 0x000fe2000bf05070 */
[----:B------:R-:W-:Y:S01]  /*0780*/  ULDC UR11, c[0x0][0x630] ;  /* 0x00018c00000b7ab9 */ /* 0x000fe20000000800 */
[----:B------:R-:W-:Y:S02]  /*0790*/  R2UR UR4, R10 ;  /* 0x000000000a0472ca */ /* 0x000fe400000e0000 */
[----:B------:R-:W-:Y:S02]  /*07a0*/  ISETP.NE.AND.EX P0, PT, RZ, UR15, PT, P0 ;  /* 0x0000000fff007c0c */ /* 0x000fe4000bf05300 */
[----:B------:R-:W-:-:S11]  /*07b0*/  R2UR UR5, R14 ;  /* 0x000000000e0572ca */ /* 0x000fd600000e0000 */
[----:B------:R-:W-:Y:S05]  /*07c0*/  @!P0 BRA `(.L_x_5) ;  /* 0x0000000000308947 */ /* 0x000fea0003800000 */
[----:B------:R-:W-:Y:S01]  /*07d0*/  R2UR UR4, R10 ;  /* 0x000000000a0472ca */ /* 0x000fe200000e0000 */
[----:B------:R-:W-:Y:S01]  /*07e0*/  ULDC UR8, c[0x0][0x634] ;  /* 0x00018d0000087ab9 */ /* 0x000fe20000000800 */
[----:B------:R-:W-:-:S11]  /*07f0*/  R2UR UR10, R14 ;  /* 0x000000000e0a72ca */ /* 0x000fd600000e0000 */
[----:B------:R-:W-:-:S04]  /*0800*/  UIADD3 UR8, UP0, UR4, UR8, URZ ;  /* 0x0000000804087290 */ /* 0x000fc8000ff1e03f */
[----:B------:R-:W-:-:S04]  /*0810*/  UIADD3.X UR10, URZ, UR10, URZ, UP0, !UPT ;  /* 0x0000000a3f0a7290 */ /* 0x000fc800087fe43f */
[----:B------:R-:W-:-:S04]  /*0820*/  UIMAD.WIDE.U32 UR4, UR10, UR14, URZ ;  /* 0x0000000e0a0472a5 */ /* 0x000fc8000f8e003f */
[----:B------:R-:W-:Y:S02]  /*0830*/  UIMAD.WIDE.U32 UR6, UP0, UR8, UR15, UR4 ;  /* 0x0000000f080672a5 */ /* 0x000fe4000f800004 */
[----:B------:R-:W-:Y:S02]  /*0840*/  UIMAD.WIDE.U32 UR4, UR8, UR14, URZ ;  /* 0x0000000e080472a5 */ /* 0x000fe4000f8e003f */
[----:B------:R-:W-:Y:S02]  /*0850*/  UIADD3.X UR9, URZ, URZ, URZ, UP0, !UPT ;  /* 0x0000003f3f097290 */ /* 0x000fe400087fe43f */
[----:B------:R-:W-:Y:S01]  /*0860*/  UIADD3 URZ, UP0, UR5, UR6, URZ ;  /* 0x00000006053f7290 */ /* 0x000fe2000ff1e03f */
[----:B------:R-:W-:-:S03]  /*0870*/  UMOV UR8, UR7 ;  /* 0x0000000700087c82 */ /* 0x000fc60008000000 */
[----:B------:R-:W-:-:S12]  /*0880*/  UIMAD.WIDE.U32.X UR4, UR10, UR15, UR8, UP0 ;  /* 0x0000000f0a0472a5 */ /* 0x000fd800080e0408 */
.L_x_5:
[----:B------:R-:W-:Y:S01]  /*0890*/  USHF.R.U64 UR10, UR4, UR11, UR5 ;  /* 0x0000000b040a7299 */ /* 0x000fe20008001205 */
[----:B------:R-:W1:Y:S01]  /*08a0*/  LDC R8, c[0x0][0x618] ;  /* 0x00018600ff087b82 */ /* 0x000e620000000800 */
[----:B------:R-:W-:Y:S01]  /*08b0*/  USHF.R.U32.HI UR4, URZ, UR11, UR5 ;  /* 0x0000000b3f047299 */ /* 0x000fe20008011605 */
[----:B------:R-:W-:Y:S01]  /*08c0*/  I2FP.F32.U32 R0, R2 ;  /* 0x0000000200007245 */ /* 0x000fe20000201000 */
[----:B------:R-:W-:Y:S01]  /*08d0*/  IMAD.MOV.U32 R4, RZ, RZ, R10 ;  /* 0x000000ffff047224 */ /* 0x000fe200078e000a */
[----:B------:R-:W-:Y:S01]  /*08e0*/  ULDC UR5, c[0x0][0x150] ;  /* 0x0000540000057ab9 */ /* 0x000fe20000000800 */
[----:B------:R-:W-:Y:S01]  /*08f0*/  IADD3 R7, P0, RZ, -UR10, RZ ;  /* 0x8000000aff077c10 */ /* 0x000fe2000ff1e0ff */
[----:B------:R-:W-:Y:S02]  /*0900*/  IMAD.MOV.U32 R5, RZ, RZ, R14 ;  /* 0x000000ffff057224 */ /* 0x000fe400078e000e */
[----:B------:R-:W-:Y:S01]  /*0910*/  FMUL R0, R0, UR5 ;  /* 0x0000000500007c20 */ /* 0x000fe20008400000 */
[----:B------:R-:W2:Y:S01]  /*0920*/  LDC.64 R20, c[0x0][0x640] ;  /* 0x00019000ff147b82 */ /* 0x000ea20000000a00 */
[----:B------:R-:W-:Y:S01]  /*0930*/  IMAD.X R9, RZ, RZ, ~UR4, P0 ;  /* 0x80000004ff097e24 */ /* 0x000fe200080e06ff */
[----:B------:R-:W-:Y:S01]  /*0940*/  ULDC UR4, c[0x0][0x154] ;  /* 0x0000550000047ab9 */ /* 0x000fe20000000800 */
[----:B0-----:R-:W-:-:S02]  /*0950*/  IMAD.WIDE.U32 R4, R7, R12, R4 ;  /* 0x0000000c07047225 */ /* 0x001fc400078e0004 */
[----:B------:R-:W0:Y:S03]  /*0960*/  F2I.U32.TRUNC.NTZ R0, R0 ;  /* 0x0000000000007305 */ /* 0x000e26000020f000 */
[----:B------:R-:W3:Y:S01]  /*0970*/  LDC R3, c[0x0][0x144] ;  /* 0x00005100ff037b82 */ /* 0x000ee20000000800 */
[----:B------:R-:W-:-:S04]  /*0980*/  IMAD R6, R9, R12, RZ ;  /* 0x0000000c09067224 */ /* 0x000fc800078e02ff */
[----:B------:R-:W-:-:S03]  /*0990*/  IMAD R7, R7, R13, R6 ;  /* 0x0000000d07077224 */ /* 0x000fc600078e0206 */
[----:B------:R-:W4:Y:S01]  /*09a0*/  LDC R10, c[0x0][0x608] ;  /* 0x00018200ff0a7b82 */ /* 0x000f220000000800 */
[----:B------:R-:W-:Y:S02]  /*09b0*/  IMAD.IADD R5, R5, 0x1, R7 ;  /* 0x0000000105057824 */ /* 0x000fe400078e0207 */
[----:B------:R-:W-:Y:S02]  /*09c0*/  IMAD.MOV.U32 R7, RZ, RZ, -0x1 ;  /* 0xffffffffff077424 */ /* 0x000fe400078e00ff */
[----:B0-----:R-:W-:Y:S01]  /*09d0*/  IMAD.MOV R6, RZ, RZ, -R0 ;  /* 0x000000ffff067224 */ /* 0x001fe200078e0a00 */
[----:B-1----:R-:W-:Y:S02]  /*09e0*/  SHF.R.U64 R14, R4, R8, R5 ;  /* 0x00000008040e7219 */ /* 0x002fe40000001205 */
[----:B------:R-:W0:Y:S01]  /*09f0*/  LDC R18, c[0x0][0x658] ;  /* 0x00019600ff127b82 */ /* 0x000e220000000800 */
[----:B------:R-:W-:Y:S02]  /*0a00*/  I2FP.F32.U32 R4, R11 ;  /* 0x0000000b00047245 */ /* 0x000fe40000201000 */
[----:B--2---:R-:W-:-:S02]  /*0a10*/  ISETP.NE.U32.AND P0, PT, R20, RZ, PT ;  /* 0x000000ff1400720c */ /* 0x004fc40003f05070 */
[----:B------:R-:W-:Y:S01]  /*0a20*/  SHF.R.U32.HI R5, RZ, R8, R5 ;  /* 0x00000008ff057219 */ /* 0x000fe20000011605 */
[----:B------:R-:W-:Y:S01]  /*0a30*/  FMUL R4, R4, UR4 ;  /* 0x0000000404047c20 */ /* 0x000fe20008400000 */
[----:B------:R-:W-:Y:S01]  /*0a40*/  ISETP.NE.AND.EX P0, PT, R21, RZ, PT, P0 ;  /* 0x000000ff1500720c */ /* 0x000fe20003f05300 */
[----:B------:R-:W1:Y:S01]  /*0a50*/  LDC R12, c[0x0][0x148] ;  /* 0x00005200ff0c7b82 */ /* 0x000e620000000800 */
[----:B---3--:R-:W-:-:S07]  /*0a60*/  IMAD R0, R3, R6, R2 ;  /* 0x0000000603007224 */ /* 0x008fce00078e0202 */
[----:B------:R-:W2:Y:S01]  /*0a70*/  LDC R16, c[0x0][0x600] ;  /* 0x00018000ff107b82 */ /* 0x000ea20000000800 */
[-CC-:B----4-:R-:W-:Y:S02]  /*0a80*/  SHF.R.U64 R22, R14, R10.reuse, R5.reuse ;  /* 0x0000000a0e167219 */ /* 0x190fe40000001205 */
[----:B------:R-:W-:Y:S01]  /*0a90*/  SHF.R.U32.HI R3, RZ, R10, R5 ;  /* 0x0000000aff037219 */ /* 0x000fe20000011605 */
[----:B------:R-:W-:Y:S01]  /*0aa0*/  IMAD.MOV.U32 R5, RZ, RZ, 0x1 ;  /* 0x00000001ff057424 */ /* 0x000fe200078e00ff */
[----:B------:R3:W4:Y:S03]  /*0ab0*/  F2I.U32.TRUNC.NTZ R10, R4 ;  /* 0x00000004000a7305 */ /* 0x000726000020f000 */
[----:B------:R-:W1:Y:S01]  /*0ac0*/  LDC R15, c[0x0][0x648] ;  /* 0x00019200ff0f7b82 */ /* 0x000e620000000800 */
[-C--:B0-----:R-:W-:Y:S02]  /*0ad0*/  SHF.L.U32 R2, R7, R18.reuse, RZ ;  /* 0x0000001207027219 */ /* 0x081fe400000006ff */
[----:B------:R-:W-:-:S02]  /*0ae0*/  SHF.R.U64 R24, R22, R18, R3 ;  /* 0x0000001216187219 */ /* 0x000fc40000001203 */
[----:B------:R-:W-:Y:S02]  /*0af0*/  LOP3.LUT R9, RZ, R2, RZ, 0x33, !PT ;  /* 0x00000002ff097212 */ /* 0x000fe400078e33ff */
[-C--:B------:R-:W-:Y:S01]  /*0b00*/  SHF.R.U32.HI R3, RZ, R18.reuse, R3 ;  /* 0x00000012ff037219 */ /* 0x080fe20000011603 */
[----:B------:R-:W0:Y:S01]  /*0b10*/  LDC R17, c[0x0][0x638] ;  /* 0x00018e00ff117b82 */ /* 0x000e220000000800 */
[----:B------:R-:W-:Y:S01]  /*0b20*/  SHF.L.U32 R8, R5, R18, RZ ;  /* 0x0000001205087219 */ /* 0x000fe200000006ff */
[----:B------:R-:W-:-:S06]  /*0b30*/  IMAD.MOV.U32 R2, RZ, RZ, R24 ;  /* 0x000000ffff027224 */ /* 0x000fcc00078e0018 */
[----:B------:R-:W0:Y:S01]  /*0b40*/  LDC R19, c[0x0][0x610] ;  /* 0x00018400ff137b82 */ /* 0x000e220000000800 */
[----:B---34-:R-:W-:Y:S05]  /*0b50*/  @!P0 BRA `(.L_x_6) ;  /* 0x0000000000288947 */ /* 0x018fea0003800000 */
[----:B------:R-:W3:Y:S02]  /*0b60*/  LDC R7, c[0x0][0x64c] ;  /* 0x00019300ff077b82 */ /* 0x000ee40000000800 */
[----:B---3--:R-:W-:-:S05]  /*0b70*/  IADD3 R7, P0, R24, R7, RZ ;  /* 0x0000000718077210 */ /* 0x008fca0007f1e0ff */
[----:B------:R-:W-:-:S04]  /*0b80*/  IMAD.X R13, RZ, RZ, R3, P0 ;  /* 0x000000ffff0d7224 */ /* 0x000fc800000e0603 */
[----:B------:R-:W-:-:S04]  /*0b90*/  IMAD.WIDE.U32 R2, R13, R20, RZ ;  /* 0x000000140d027225 */ /* 0x000fc800078e00ff */
[----:B------:R-:W-:-:S04]  /*0ba0*/  IMAD.WIDE.U32 R4, P0, R7, R21, R2 ;  /* 0x0000001507047225 */ /* 0x000fc80007800002 */
[----:B------:R-:W-:-:S04]  /*0bb0*/  IMAD.WIDE.U32 R2, R7, R20, RZ ;  /* 0x0000001407027225 */ /* 0x000fc800078e00ff */
[----:B------:R-:W-:Y:S01]  /*0bc0*/  IMAD.X R7, RZ, RZ, RZ, P0 ;  /* 0x000000ffff077224 */ /* 0x000fe200000e06ff */
[----:B------:R-:W-:Y:S01]  /*0bd0*/  IADD3 RZ, P0, R3, R4, RZ ;  /* 0x0000000403ff7210 */ /* 0x000fe20007f1e0ff */
[----:B------:R-:W-:-:S04]  /*0be0*/  IMAD.MOV.U32 R6, RZ, RZ, R5 ;  /* 0x000000ffff067224 */ /* 0x000fc800078e0005 */
[----:B------:R-:W-:-:S08]  /*0bf0*/  IMAD.WIDE.U32.X R2, R13, R21, R6, P0 ;  /* 0x000000150d027225 */ /* 0x000fd000000e0406 */
.L_x_6:
[----:B-1----:R-:W-:Y:S01]  /*0c00*/  SHF.R.U64 R2, R2, R15, R3 ;  /* 0x0000000f02027219 */ /* 0x002fe20000001203 */
[----:B--2---:R-:W-:Y:S01]  /*0c10*/  VIADD R3, R16, 0xffffffff ;  /* 0xffffffff10037836 */ /* 0x004fe20000000000 */
[----:B------:R-:W-:Y:S01]  /*0c20*/  LOP3.LUT R9, R22, R9, RZ, 0xc0, !PT ;  /* 0x0000000916097212 */ /* 0x000fe200078ec0ff */
[----:B------:R-:W-:Y:S02]  /*0c30*/  IMAD.MOV R10, RZ, RZ, -R10 ;  /* 0x000000ffff0a7224 */ /* 0x000fe400078e0a0a */
[----:B------:R-:W-:Y:S01]  /*0c40*/  IMAD.MOV R4, RZ, RZ, -R2 ;  /* 0x000000ffff047224 */ /* 0x000fe200078e0a02 */
[----:B------:R-:W-:Y:S01]  /*0c50*/  LOP3.LUT R14, R14, R3, RZ, 0xc0, !PT ;  /* 0x000000030e0e7212 */ /* 0x000fe200078ec0ff */
[----:B------:R-:W-:Y:S02]  /*0c60*/  @P4 IMAD R0, R12, R10, R11 ;  /* 0x0000000a0c004224 */ /* 0x000fe400078e020b */
[----:B------:R-:W-:Y:S02]  /*0c70*/  IMAD R9, R8, R2, R9 ;  /* 0x0000000208097224 */ /* 0x000fe400078e0209 */
[----:B0-----:R-:W-:-:S02]  /*0c80*/  IMAD R3, R4, R17, R24 ;  /* 0x0000001104037224 */ /* 0x001fc400078e0218 */
[----:B------:R-:W-:Y:S02]  /*0c90*/  IMAD R2, R9, R19, R0 ;  /* 0x0000001309027224 */ /* 0x000fe400078e0200 */
[----:B------:R-:W-:Y:S02]  /*0ca0*/  IMAD R3, R3, R16, R14 ;  /* 0x0000001003037224 */ /* 0x000fe400078e020e */
[----:B------:R-:W-:-:S03]  /*0cb0*/  IMAD.MOV.U32 R0, RZ, RZ, 0x1 ;  /* 0x00000001ff007424 */ /* 0x000fc600078e00ff */
[----:B------:R-:W-:Y:S02]  /*0cc0*/  SEL R4, R3, R2, !P4 ;  /* 0x0000000203047207 */ /* 0x000fe40006000000 */
[----:B------:R-:W-:-:S03]  /*0cd0*/  SEL R2, R2, R3, !P4 ;  /* 0x0000000302027207 */ /* 0x000fc60006000000 */
[----:B------:R0:W-:Y:S04]  /*0ce0*/  STL [R1+0x45c], R4 ;  /* 0x00045c0401007387 */ /* 0x0001e80000100800 */
[----:B------:R0:W-:Y:S02]  /*0cf0*/  STL [R1+0x460], R2 ;  /* 0x0004600201007387 */ /* 0x0001e40000100800 */
.L_x_4:
[----:B------:R-:W-:-:S08]  /*0d00*/  NOP ;  /* 0x0000000000007918 */ /* 0x000fd00000000000 */
[----:B------:R-:W1:Y:S02]  /*0d10*/  USETMAXREG.TRY_ALLOC.CTAPOOL UP0, 0xf0 ;  /* 0x000000f0000079c8 */ /* 0x000e640008000600 */
[----:B-1----:R-:W-:-:S13]  /*0d20*/  PLOP3.LUT P0, PT, PT, PT, UP0, 0x80, 0x0 ;  /* 0x000000000000781c */ /* 0x002fda0003f0f008 */
[----:B------:R-:W-:Y:S05]  /*0d30*/  @!P0 BRA `(.L_x_4) ;  /* 0xfffffffc00f08947 */ /* 0x000fea000383ffff */
[----:B------:R-:W-:Y:S01]  /*0d40*/  ULDC.64 UR4, c[0x0][0x598] ;  /* 0x0001660000047ab9 */ /* 0x000fe20000000a00 */
[----:B------:R-:W-:Y:S01]  /*0d50*/  ULDC.64 UR20, c[0x0][0x208] ;  /* 0x0000820000147ab9 */ /* 0x000fe20000000a00 */
[----:B------:R-:W-:-:S04]  /*0d60*/  ISETP.NE.U32.AND P0, PT, RZ, UR4, PT ;  /* 0x00000004ff007c0c */ /* 0x000fc8000bf05070 */
[----:B------:R-:W-:-:S13]  /*0d70*/  ISETP.NE.AND.EX P0, PT, RZ, UR5, PT, P0 ;  /* 0x00000005ff007c0c */ /* 0x000fda000bf05300 */
[----:B------:R-:W-:Y:S05]  /*0d80*/  @!P0 BRA `(.L_x_7) ;  /* 0x0000000000208947 */ /* 0x000fea0003800000 */
[----:B0-----:R-:W0:Y:S02]  /*0d90*/  LDC.64 R2, c[0x0][0x598] ;  /* 0x00016600ff027b82 */ /* 0x001e240000000a00 */
[----:B0-----:R-:W2:Y:S02]  /*0da0*/  LDG.E.64 R2, desc[UR20][R2.64] ;  /* 0x0000001402027981 */ /* 0x001ea4000c1e1b00 */
[----:B--2---:R-:W-:-:S04]  /*0db0*/  ISETP.NE.U32.AND P0, PT, R2, RZ, PT ;  /* 0x000000ff0200720c */ /* 0x004fc80003f05070 */
[----:B------:R-:W-:-:S13]  /*0dc0*/  ISETP.NE.AND.EX P0, PT, R3, RZ, PT, P0 ;  /* 0x000000ff0300720c */ /* 0x000fda0003f05300 */
[----:B------:R-:W-:Y:S05]  /*0dd0*/  @!P0 BRA `(.L_x_7) ;  /* 0x00000000000c8947 */ /* 0x000fea0003800000 */
[----:B------:R-:W2:Y:S02]  /*0de0*/  LD.E R2, desc[UR20][R2.64] ;  /* 0x0000001402027980 */ /* 0x000ea4000c101900 */
[----:B--2---:R-:W-:Y:S01]  /*0df0*/  R2UR UR15, R2 ;  /* 0x00000000020f72ca */ /* 0x004fe200000e0000 */
[----:B------:R-:W-:-:S14]  /*0e00*/  BRA `(.L_x_8) ;  /* 0x0000000000247947 */ /* 0x000fdc0003800000 */
.L_x_7:
[----:B------:R-:W-:Y:S02]  /*0e10*/  ULDC.64 UR4, c[0x0][0x588] ;  /* 0x0001620000047ab9 */ /* 0x000fe40000000a00 */
[----:B------:R-:W-:-:S04]  /*0e20*/  ISETP.NE.U32.AND P0, PT, RZ, UR4, PT ;  /* 0x00000004ff007c0c */ /* 0x000fc8000bf05070 */
[----:B------:R-:W-:-:S13]  /*0e30*/  ISETP.NE.AND.EX P0, PT, RZ, UR5, PT, P0 ;  /* 0x00000005ff007c0c */ /* 0x000fda000bf05300 */
[----:B------:R-:W-:Y:S05]  /*0e40*/  @!P0 BRA `(.L_x_9) ;  /* 0x0000000000108947 */ /* 0x000fea0003800000 */
[----:B0-----:R-:W0:Y:S02]  /*0e50*/  LDC.64 R2, c[0x0][0x588] ;  /* 0x00016200ff027b82 */ /* 0x001e240000000a00 */
[----:B0-----:R-:W2:Y:S02]  /*0e60*/  LDG.E R2, desc[UR20][R2.64] ;  /* 0x0000001402027981 */ /* 0x001ea4000c1e1900 */
[----:B--2---:R-:W-:Y:S01]  /*0e70*/  R2UR UR15, R2 ;  /* 0x00000000020f72ca */ /* 0x004fe200000e0000 */
[----:B------:R-:W-:-:S14]  /*0e80*/  BRA `(.L_x_8) ;  /* 0x0000000000047947 */ /* 0x000fdc0003800000 */
.L_x_9:
[----:B------:R-:W-:-:S05]  /*0e90*/  ULDC UR15, c[0x0][0x580] ;  /* 0x00016000000f7ab9 */ /* 0x000fca0000000800 */
.L_x_8:
[----:B------:R-:W-:Y:S02]  /*0ea0*/  ULDC.64 UR4, c[0x0][0x5a0] ;  /* 0x0001680000047ab9 */ /* 0x000fe40000000a00 */
        /* <DEDUP_REMOVED lines=11> */
.L_x_10:
        /* <DEDUP_REMOVED lines=8> */
.L_x_12:
[----:B------:R-:W-:-:S05]  /*0fe0*/  ULDC UR22, c[0x0][0x584] ;  /* 0x0001610000167ab9 */ /* 0x000fca0000000800 */
.L_x_11:
[----:B------:R-:W-:-:S13]  /*0ff0*/  LOP3.LUT P0, RZ, R0, 0xff, RZ, 0xc0, !PT ;  /* 0x000000ff00ff7812 */ /* 0x000fda000780c0ff */
[----:B------:R-:W-:Y:S05]  /*1000*/  @!P0 EXIT ;  /* 0x000000000000894d */ /* 0x000fea0003800000 */
[----:B------:R-:W-:Y:S01]  /*1010*/  ULDC UR4, c[0x0][0x28c] ;  /* 0x0000a30000047ab9 */ /* 0x000fe20000000800 */
[----:B------:R-:W-:Y:S02]  /*1020*/  ULOP3.LUT UR23, UR13, 0x1, URZ, 0xfc, !UPT ;  /* 0x000000010d177892 */ /* 0x000fe4000f8efc3f */
[----:B------:R-:W-:-:S04]  /*1030*/  UIADD3 UR4, UR4, 0x3f, URZ ;  /* 0x0000003f04047890 */ /* 0x000fc8000fffe03f */
[----:B------:R-:W-:-:S04]  /*1040*/  USHF.R.S32.HI UR5, URZ, 0x1f, UR4 ;  /* 0x0000001f3f057899 */ /* 0x000fc80008011404 */
[----:B------:R-:W-:-:S03]  /*1050*/  ULEA.HI UR5, UR5, UR4, URZ, 0x6 ;  /* 0x0000000405057291 */ /* 0x000fc6000f8f303f */
[----:B------:R-:W-:Y:S01]  /*1060*/  UMOV UR4, URZ ;  /* 0x0000003f00047c82 */ /* 0x000fe20008000000 */
[----:B------:R-:W-:-:S03]  /*1070*/  USHF.R.S32.HI UR9, URZ, 0x6, UR5 ;  /* 0x000000063f097899 */ /* 0x000fc60008011405 */
[----:B------:R-:W-:-:S09]  /*1080*/  UMOV UR5, URZ ;  /* 0x0000003f00057c82 */ /* 0x000fd20008000000 */
.L_x_549:
[----:B------:R-:W-:Y:S01]  /*1090*/  STL [R1+0x450], RZ ;  /* 0x000450ff01007387 */ /* 0x000fe20000100800 */
[----:B-1----:R-:W1:Y:S01]  /*10a0*/  S2UR UR17, SR_CgaCtaId ;  /* 0x00000000001179c3 */ /* 0x002e620000008800 */
[----:B------:R-:W-:Y:S01]  /*10b0*/  UMOV UR16, 0x400 ;  /* 0x0000040000107882 */ /* 0x000fe20000000000 */
[----:B------:R-:W-:Y:S01]  /*10c0*/  UMOV UR6, URZ ;  /* 0x0000003f00067c82 */ /* 0x000fe20008000000 */
[----:B------:R-:W-:Y:S01]  /*10d0*/  STL [R1+0x44c], RZ ;  /* 0x00044cff01007387 */ /* 0x000fe20000100800 */
[----:B------:R-:W-:Y:S01]  /*10e0*/  UMOV UR7, URZ ;  /* 0x0000003f00077c82 */ /* 0x000fe20008000000 */
[----:B------:R-:W-:Y:S01]  /*10f0*/  UMOV UR8, URZ ;  /* 0x0000003f00087c82 */ /* 0x000fe20008000000 */
[----:B------:R-:W-:Y:S01]  /*1100*/  CS2R R236, SRZ ;  /* 0x0000000000ec7805 */ /* 0x000fe2000001ff00 */
[----:B------:R-:W-:Y:S01]  /*1110*/  STL [R1+0x448], RZ ;  /* 0x000448ff01007387 */ /* 0x000fe20000100800 */
[----:B0-2---:R-:W0:Y:S01]  /*1120*/  LDC R2, c[0x0][0x28c] ;  /* 0x0000a300ff027b82 */ /* 0x005e220000000800 */
[----:B------:R-:W-:-:S02]  /*1130*/  CS2R R234, SRZ ;  /* 0x0000000000ea7805 */ /* 0x000fc4000001ff00 */
[----:B------:R-:W-:Y:S01]  /*1140*/  CS2R R232, SRZ ;  /* 0x0000000000e87805 */ /* 0x000fe2000001ff00 */
[----:B------:R-:W-:Y:S01]  /*1150*/  STL [R1+0x444], RZ ;  /* 0x000444ff01007387 */ /* 0x000fe20000100800 */
[----:B------:R-:W-:Y:S02]  /*1160*/  CS2R R230, SRZ ;  /* 0x0000000000e67805 */ /* 0x000fe4000001ff00 */
[----:B------:R-:W-:Y:S02]  /*1170*/  CS2R R228, SRZ ;  /* 0x0000000000e47805 */ /* 0x000fe4000001ff00 */
[----:B------:R-:W-:Y:S01]  /*1180*/  CS2R R226, SRZ ;  /* 0x0000000000e27805 */ /* 0x000fe2000001ff00 */
[----:B------:R-:W-:Y:S01]  /*1190*/  STL [R1+0x440], RZ ;  /* 0x000440ff01007387 */ /* 0x000fe20000100800 */
[----:B------:R-:W-:Y:S02]  /*11a0*/  CS2R R224, SRZ ;  /* 0x0000000000e07805 */ /* 0x000fe4000001ff00 */
        /* <DEDUP_REMOVED lines=15> */
[----:B0-----:R-:W-:Y:S02]  /*12a0*/  ISETP.GE.AND P0, PT, R2, 0x1, PT ;  /* 0x000000010200780c */ /* 0x001fe40003f06270 */
        /* <DEDUP_REMOVED lines=47> */
[----:B------:R-:W-:Y:S01]  /*15a0*/  IMAD.MOV.U32 R3, RZ, RZ, RZ ;  /* 0x000000ffff037224 */ /* 0x000fe200078e00ff */
[----:B------:R-:W-:Y:S02]  /*15b0*/  CS2R R24, SRZ ;  /* 0x0000000000187805 */ /* 0x000fe4000001ff00 */
[----:B------:R-:W-:Y:S01]  /*15c0*/  CS2R R26, SRZ ;  /* 0x00000000001a7805 */ /* 0x000fe2000001ff00 */
[----:B------:R-:W-:Y:S01]  /*15d0*/  STL [R1+0x3fc], RZ ;  /* 0x0003fcff01007387 */ /* 0x000fe20000100800 */
[----:B------:R-:W-:-:S02]  /*15e0*/  CS2R R28, SRZ ;  /* 0x00000000001c7805 */ /* 0x000fc4000001ff00 */
[----:B------:R-:W-:Y:S02]  /*15f0*/  CS2R R30, SRZ ;  /* 0x00000000001e7805 */ /* 0x000fe4000001ff00 */
[----:B------:R-:W-:Y:S01]  /*1600*/  CS2R R32, SRZ ;  /* 0x0000000000207805 */ /* 0x000fe2000001ff00 */
[----:B------:R-:W-:Y:S01]  /*1610*/  STL [R1+0x3f8], RZ ;  /* 0x0003f8ff01007387 */ /* 0x000fe20000100800 */
[----:B------:R-:W-:Y:S02]  /*1620*/  CS2R R34, SRZ ;  /* 0x0000000000227805 */ /* 0x000fe4000001ff00 */
        /* <DEDUP_REMOVED lines=76> */
[----:B------:R-:W-:Y:S01]  /*1af0*/  CS2R R150, SRZ ;  /* 0x0000000000967805 */ /* 0x000fe2000001ff00 */
[----:B------:R-:W-:Y:S04]  /*1b00*/  STL [R1+0x3a8], RZ ;  /* 0x0003a8ff01007387 */ /* 0x000fe80000100800 */
        /* <DEDUP_REMOVED lines=106> */
[----:B------:R-:W-:Y:S04]  /*21b0*/  STL [R1], RZ ;  /* 0x000000ff01007387 */ /* 0x000fe80000100800 */
        /* <DEDUP_REMOVED lines=39> */
[----:B------:R-:W-:Y:S01]  /*2430*/  STL [R1+0xa0], RZ ;  /* 0x0000a0ff01007387 */ /* 0x000fe20000100800 */
[----:B------:R-:W0:Y:S03]  /*2440*/  S2R R0, SR_TID.X ;  /* 0x0000000000007919 */ /* 0x000e260000002100 */
        /* <DEDUP_REMOVED lines=8> */
[----:B0-----:R-:W-:-:S03]  /*24d0*/  LOP3.LUT R0, R0, 0x80, RZ, 0xc0, !PT ;  /* 0x0000008000007812 */ /* 0x001fc600078ec0ff */
[----:B------:R-:W-:Y:S01]  /*24e0*/  STL [R1+0xc4], RZ ;  /* 0x0000c4ff01007387 */ /* 0x000fe20000100800 */
[----:B------:R-:W-:-:S03]  /*24f0*/  SHF.R.U32.HI R0, RZ, 0x7, R0 ;  /* 0x00000007ff007819 */ /* 0x000fc60000011600 */
        /* <DEDUP_REMOVED lines=33> */
[----:B------:R-:W0:Y:S04]  /*2710*/  SHFL.IDX PT, R0, R0, RZ, 0x1f ;  /* 0x00001fff00007589 */ /* 0x000e2800000e0000 */
[----:B------:R2:W-:Y:S04]  /*2720*/  STL [R1+0x14c], RZ ;  /* 0x00014cff01007387 */ /* 0x0005e80000100800 */
[----:B------:R2:W-:Y:S04]  /*2730*/  STL [R1+0x150], RZ ;  /* 0x000150ff01007387 */ /* 0x0005e80000100800 */
[----:B------:R2:W-:Y:S04]  /*2740*/  STL [R1+0x154], RZ ;  /* 0x000154ff01007387 */ /* 0x0005e80000100800 */
[----:B------:R2:W-:Y:S04]  /*2750*/  STL [R1+0x158], RZ ;  /* 0x000158ff01007387 */ /* 0x0005e80000100800 */
[----:B------:R2:W-:Y:S04]  /*2760*/  STL [R1+0x15c], RZ ;  /* 0x00015cff01007387 */ /* 0x0005e80000100800 */
[----:B------:R2:W-:Y:S01]  /*2770*/  STL [R1+0x160], RZ ;  /* 0x000160ff01007387 */ /* 0x0005e20000100800 */
[----:B0-----:R-:W-:Y:S01]  /*2780*/  R2UR UR12, R0 ;  /* 0x00000000000c72ca */ /* 0x001fe200000e0000 */
[----:B------:R-:W-:-:S02]  /*2790*/  IMAD.U32 R0, RZ, RZ, UR4 ;  /* 0x00000004ff007e24 */ /* 0x000fc4000f8e00ff */
[----:B------:R2:W-:Y:S04]  /*27a0*/  STL [R1+0x164], RZ ;  /* 0x000164ff01007387 */ /* 0x0005e80000100800 */
[----:B------:R2:W-:Y:S04]  /*27b0*/  STL [R1+0x168], RZ ;  /* 0x000168ff01007387 */ /* 0x0005e80000100800 */
[----:B------:R2:W-:Y:S02]  /*27c0*/  STL [R1+0x16c], RZ ;  /* 0x00016cff01007387 */ /* 0x0005e40000100800 */
[----:B------:R-:W-:-:S02]  /*27d0*/  ULEA.HI UR11, UR12, UR12, URZ, 0x1 ;  /* 0x0000000c0c0b7291 */ /* 0x000fc4000f8f083f */
[----:B------:R2:W-:Y:S02]  /*27e0*/  STL [R1+0x170], RZ ;  /* 0x000170ff01007387 */ /* 0x0005e40000100800 */
[----:B------:R-:W-:Y:S02]  /*27f0*/  ULOP3.LUT UR14, UR11, 0xffffe, URZ, 0xc0, !UPT ;  /* 0x000ffffe0b0e7892 */ /* 0x000fe4000f8ec03f */
[----:B------:R2:W-:Y:S01]  /*2800*/  STL [R1+0x174], RZ ;  /* 0x000174ff01007387 */ /* 0x0005e20000100800 */
[----:B-1----:R-:W-:Y:S02]  /*2810*/  ULEA UR11, UR17, UR16, 0x18 ;  /* 0x00000010110b7291 */ /* 0x002fe4000f8ec03f */
[----:B------:R-:W-:Y:S01]  /*2820*/  UIADD3 UR14, UR12, -UR14, URZ ;  /* 0x8000000e0c0e7290 */ /* 0x000fe2000fffe03f */
[----:B------:R2:W-:Y:S03]  /*2830*/  STL [R1+0x178], RZ ;  /* 0x000178ff01007387 */ /* 0x0005e60000100800 */
[----:B------:R-:W-:Y:S01]  /*2840*/  ULEA UR14, UR14, UR11, 0xc ;  /* 0x0000000b0e0e7291 */ /* 0x000fe2000f8e603f */
[----:B------:R2:W-:Y:S03]  /*2850*/  STL [R1+0x17c], RZ ;  /* 0x00017cff01007387 */ /* 0x0005e60000100800 */
[----:B------:R-:W-:Y:S01]  /*2860*/  UIADD3 UR14, UR14, 0x180, URZ ;  /* 0x000001800e0e7890 */ /* 0x000fe2000fffe03f */
[----:B------:R2:W-:Y:S03]  /*2870*/  STL [R1+0x180], RZ ;  /* 0x000180ff01007387 */ /* 0x0005e60000100800 */
[----:B------:R-:W-:Y:S01]  /*2880*/  USHF.R.U32.HI UR12, URZ, 0x4, UR14 ;  /* 0x000000043f0c7899 */ /* 0x000fe2000801160e */
[----:B------:R2:W-:Y:S02]  /*2890*/  STL [R1+0x184], RZ ;  /* 0x000184ff01007387 */ /* 0x0005e40000100800 */
[----:B------:R-:W-:Y:S01]  /*28a0*/  UMOV UR14, UR5 ;  /* 0x00000005000e7c82 */ /* 0x000fe20008000000 */
[----:B------:R-:W-:Y:S01]  /*28b0*/  ULOP3.LUT UR12, UR12, 0x3fff, URZ, 0xc0, !UPT ;  /* 0x00003fff0c0c7892 */ /* 0x000fe2000f8ec03f */
[----:B------:R2:W-:Y:S04]  /*28c0*/  STL [R1+0x188], RZ ;  /* 0x000188ff01007387 */ /* 0x0005e80000100800 */
        /* <DEDUP_REMOVED lines=28> */
[----:B------:R2:W-:Y:S01]  /*2a90*/  STL [R1+0x1fc], RZ ;  /* 0x0001fcff01007387 */ /* 0x0005e20000100800 */
[----:B------:R-:W-:Y:S05]  /*2aa0*/  @!P0 BRA `(.L_x_13) ;  /* 0x0000004000c08947 */ /* 0x000fea0003800000 */
[----:B------:R-:W-:-:S06]  /*2ab0*/  UISETP.NE.AND UP0, UPT, UR23, 0x3, UPT ;  /* 0x000000031700788c */ /* 0x000fcc000bf05270 */
[----:B------:R-:W-:-:S13]  /*2ac0*/  PLOP3.LUT P1, PT, PT, PT, UP0, 0x80, 0x0 ;  /* 0x000000000000781c */ /* 0x000fda0003f2f008 */
[----:B------:R-:W-:Y:S05]  /*2ad0*/  @!P1 BRA `(.L_x_14) ;  /* 0x0000000000049947 */ /* 0x000fea0003800000 */
[----:B------:R-:W-:Y:S01]  /*2ae0*/  BPT.TRAP 0x1 ;  /* 0x000000040000795c */ /* 0x000fe20000300000 */
.L_x_14:
[----:B------:R-:W-:Y:S01]  /*2af0*/  ULEA UR6, UR5, UR11, 0x3 ;  /* 0x0000000b05067291 */ /* 0x000fe2000f8e183f */
[----:B------:R-:W-:-:S05]  /*2b00*/  IMAD.U32 R0, RZ, RZ, UR4 ;  /* 0x00000004ff007e24 */ /* 0x000fca000f8e00ff */
[----:B------:R-:W-:-:S04]  /*2b10*/  SHF.L.U32 R0, R0, 0x1f, RZ ;  /* 0x0000001f00007819 */ /* 0x000fc800000006ff */
[----:B------:R0:W1:Y:S01]  /*2b20*/  SYNCS.PHASECHK.TRANS64.TRYWAIT P0, [UR6], R0 ;  /* 0x00000000ff0075a7 */ /* 0x0000620008000146 */
[----:B------:R-:W-:Y:S05]  /*2b30*/  @!P1 BRA `(.L_x_15) ;  /* 0x0000000000049947 */ /* 0x000fea0003800000 */
[----:B------:R-:W-:Y:S01]  /*2b40*/  BPT.TRAP 0x1 ;  /* 0x000000040000795c */ /* 0x000fe20000300000 */
.L_x_15:
[----:B-1----:R-:W-:Y:S05]  /*2b50*/  @P0 BRA `(.L_x_16) ;  /* 0x0000000000080947 */ /* 0x002fea0003800000 */
[----:B------:R-:W1:Y:S02]  /*2b60*/  SYNCS.PHASECHK.TRANS64.TRYWAIT P0, [UR6], R0 ;  /* 0x00000000ff0075a7 */ /* 0x000e640008000146 */
[----:B-1----:R-:W-:Y:S05]  /*2b70*/  @!P0 BRA `(.L_x_17) ;  /* 0x0000022400e08947 */ /* 0x002fea0003800000 */
.L_x_16:
[----:B------:R-:W-:Y:S01]  /*2b80*/  UIADD3 UR6, UR11, 0x1c180, URZ ;  /* 0x0001c1800b067890 */ /* 0x000fe2000fffe03f */
[----:B------:R-:W-:Y:S01]  /*2b90*/  WARPGROUP.ARRIVE ;  /* 0x00000000000079c5 */ /* 0x000fe20000000000 */
[----:B------:R-:W-:Y:S02]  /*2ba0*/  ULOP3.LUT UR7, UR12, 0x10000, URZ, 0xfc, !UPT ;  /* 0x000100000c077892 */ /* 0x000fe4000f8efc3f */
[----:B------:R-:W-:Y:S02]  /*2bb0*/  USHF.R.U32.HI UR6, URZ, 0x4, UR6 ;  /* 0x000000043f067899 */ /* 0x000fe40008011606 */
[----:B------:R-:W-:Y:S02]  /*2bc0*/  ULEA UR7, UR5, UR7, 0xa ;  /* 0x0000000705077291 */ /* 0x000fe4000f8e503f */
[----:B------:R-:W-:Y:S01]  /*2bd0*/  ULOP3.LUT UR6, UR6, 0x3fff, URZ, 0xc0, !UPT ;  /* 0x00003fff06067892 */ /* 0x000fe2000f8ec03f */
[----:B------:R-:W-:Y:S01]  /*2be0*/  UMOV UR17, 0x80000020 ;  /* 0x8000002000117882 */ /* 0x000fe20000000000 */
[----:B------:R-:W-:-:S02]  /*2bf0*/  UMOV UR19, 0x80000020 ;  /* 0x8000002000137882 */ /* 0x000fc40000000000 */
[----:B------:R-:W-:Y:S01]  /*2c00*/  ULOP3.LUT UR6, UR6, 0x10000, URZ, 0xfc, !UPT ;  /* 0x0001000006067892 */ /* 0x000fe2000f8efc3f */
[----:B------:R-:W-:-:S03]  /*2c10*/  UMOV UR16, UR7 ;  /* 0x0000000700107c82 */ /* 0x000fc60008000000 */
[----:B------:R-:W-:-:S03]  /*2c20*/  ULEA UR8, UR5, UR6, 0xa ;  /* 0x0000000605087291 */ /* 0x000fc6000f8e503f */
[----:B------:R-:W-:-:S04]  /*2c30*/  UMOV UR6, 0x2 ;  /* 0x0000000200067882 */ /* 0x000fc80000000000 */
[----:B------:R-:W-:Y:S02]  /*2c40*/  UMOV UR18, UR8 ;  /* 0x0000000800127c82 */ /* 0x000fe40008000000 */
[----:B------:R-:W-:Y:S01]  /*2c50*/  QGMMA.64x256x32.F32.E4M3.E4M3 R24, gdesc[UR16], RZ, !UPT, gsb0 ;  /* 0x03e00000101879f3 */ /* 0x000fe2000c0008ff */
[----:B------:R-:W-:Y:S01]  /*2c60*/  UIADD3 UR16, UR7, 0x200, URZ ;  /* 0x0000020007107890 */ /* 0x000fe2000fffe03f */
[----:B------:R-:W-:Y:S01]  /*2c70*/  UMOV UR17, 0x80000020 ;  /* 0x8000002000117882 */ /* 0x000fe20000000000 */
[----:B------:R-:W-:Y:S02]  /*2c80*/  WARPGROUP.DEPBAR.LE gsb0, 0x0 ;  /* 0x00008000000079c5 */ /* 0x000fe40000010000 */
[----:B------:R-:W-:Y:S04]  /*2c90*/  STL.64 [R1], R24 ;  /* 0x0000001801007387 */ /* 0x000fe80000100a00 */
[----:B------:R-:W-:Y:S04]  /*2ca0*/  STL.64 [R1+0x8], R26 ;  /* 0x0000081a01007387 */ /* 0x000fe80000100a00 */
        /* <DEDUP_REMOVED lines=61> */
[----:B------:R3:W-:Y:S02]  /*3080*/  STL.64 [R1+0x1f8], R150 ;  /* 0x0001f89601007387 */ /* 0x0007e40000100a00 */
[----:B---3--:R-:W-:-:S06]  /*3090*/  WARPGROUP.ARRIVE ;  /* 0x00000000000079c5 */ /* 0x008fcc0000000000 */
[----:B------:R-:W-:Y:S03]  /*30a0*/  QGMMA.64x256x32.F32.E4M3.E4M3 R24, gdesc[UR16], RZ, !UPT, gsb0 ;  /* 0x03e00000101879f3 */ /* 0x000fe6000c0008ff */
[----:B------:R-:W-:Y:S02]  /*30b0*/  WARPGROUP.DEPBAR.LE gsb0, 0x0 ;  /* 0x00008000000079c5 */ /* 0x000fe40000010000 */
        /* <DEDUP_REMOVED lines=21> */
[----:B------:R3:W-:Y:S04]  /*3210*/  STL.64 [R1+0x470], R108 ;  /* 0x0004706c01007387 */ /* 0x0007e80000100a00 */
        /* <DEDUP_REMOVED lines=70> */
[----:B---3--:R-:W3:Y:S04]  /*3680*/  LDL.LU.64 R108, [R1] ;  /* 0x00000000016c7983 */ /* 0x008ee80000300a00 */
[----:B------:R-:W3:Y:S04]  /*3690*/  LDL.LU.64 R110, [R1+0x8] ;  /* 0x00000800016e7983 */ /* 0x000ee80000300a00 */
        /* <DEDUP_REMOVED lines=61> */
[----:B------:R-:W3:Y:S01]  /*3a70*/  LDL.LU.64 R234, [R1+0x1f8] ;  /* 0x0001f80001ea7983 */ /* 0x000ee20000300a00 */
[----:B------:R-:W-:-:S02]  /*3a80*/  UIADD3 UR16, UR7, 0x2, URZ ;  /* 0x0000000207107890 */ /* 0x000fc4000fffe03f */
[----:B------:R-:W-:Y:S01]  /*3a90*/  UIADD3 UR18, UR8, 0x2, URZ ;  /* 0x0000000208127890 */ /* 0x000fe2000fffe03f */
[----:B------:R-:W-:Y:S01]  /*3aa0*/  STL [R1+0x338], RZ ;  /* 0x000338ff01007387 */ /* 0x000fe20000100800 */
[----:B------:R-:W-:Y:S01]  /*3ab0*/  UMOV UR17, 0x80000020 ;  /* 0x8000002000117882 */ /* 0x000fe20000000000 */
[----:B------:R-:W-:Y:S02]  /*3ac0*/  UMOV UR19, 0x80000020 ;  /* 0x8000002000137882 */ /* 0x000fe40000000000 */
        /* <DEDUP_REMOVED lines=25> */
[----:B---3--:R-:W-:-:S06]  /*3c60*/  WARPGROUP.ARRIVE ;  /* 0x00000000000079c5 */ /* 0x008fcc0000000000 */
[----:B------:R-:W-:Y:S03]  /*3c70*/  QGMMA.64x256x32.F32.E4M3.E4M3 R108, gdesc[UR16], R108, gsb0 ;  /* 0x03e00000106c79f3 */ /* 0x000fe6000800086c */
[----:B------:R-:W-:Y:S02]  /*3c80*/  WARPGROUP.DEPBAR.LE gsb0, 0x0 ;  /* 0x00008000000079c5 */ /* 0x000fe40000010000 */
[----:B------:R-:W-:Y:S01]  /*3c90*/  STL.64 [R1], R108 ;  /* 0x0000006c01007387 */ /* 0x000fe20000100a00 */
[----:B------:R-:W-:Y:S01]  /*3ca0*/  UIADD3 UR16, UR7, 0x202, URZ ;  /* 0x0000020207107890 */ /* 0x000fe2000fffe03f */
[----:B------:R-:W-:Y:S02]  /*3cb0*/  IMAD.MOV.U32 R2, RZ, RZ, R234 ;  /* 0x000000ffff027224 */ /* 0x000fe400078e00ea */
[----:B------:R-:W-:Y:S01]  /*3cc0*/  STL.64 [R1+0x8], R110 ;  /* 0x0000086e01007387 */ /* 0x000fe20000100a00 */
[----:B------:R-:W-:Y:S01]  /*3cd0*/  UMOV UR17, 0x80000020 ;  /* 0x8000002000117882 */ /* 0x000fe20000000000 */
[----:B------:R-:W-:Y:S01]  /*3ce0*/  ULDC UR7, c[0x0][0x50c] ;  /* 0x0001430000077ab9 */ /* 0x000fe20000000800 */
[----:B01----:R-:W-:Y:S01]  /*3cf0*/  IMAD.MOV.U32 R0, RZ, RZ, R235 ;  /* 0x000000ffff007224 */ /* 0x003fe200078e00eb */
        /* <DEDUP_REMOVED lines=62> */
[----:B0-----:R-:W3:Y:S04]  /*40e0*/  LDL.LU.64 R150, [R1+0x518] ;  /* 0x0005180001967983 */ /* 0x001ee80000300a00 */
        /* <DEDUP_REMOVED lines=21> */
[----:B------:R-:W-:Y:S01]  /*4240*/  UISETP.NE.AND UP0, UPT, UR7, 0x2, UPT ;  /* 0x000000020700788c */ /* 0x000fe2000bf05270 */
[----:B------:R-:W-:-:S02]  /*4250*/  CS2R R236, SRZ ;  /* 0x0000000000ec7805 */ /* 0x000fc4000001ff00 */
[----:B-1----:R-:W-:Y:S01]  /*4260*/  CS2R R234, SRZ ;  /* 0x0000000000ea7805 */ /* 0x002fe2000001ff00 */
[----:B------:R0:W-:Y:S01]  /*4270*/  STL [R1+0x2d0], RZ ;  /* 0x0002d0ff01007387 */ /* 0x0001e20000100800 */
[----:B------:R-:W-:Y:S01]  /*4280*/  USEL UR7, URZ, 0x1, UP0 ;  /* 0x000000013f077887 */ /* 0x000fe20008000000 */
[----:B------:R-:W-:Y:S02]  /*4290*/  CS2R R232, SRZ ;  /* 0x0000000000e87805 */ /* 0x000fe4000001ff00 */
[----:B------:R-:W-:Y:S01]  /*42a0*/  CS2R R230, SRZ ;  /* 0x0000000000e67805 */ /* 0x000fe2000001ff00 */
[----:B------:R0:W-:Y:S01]  /*42b0*/  STL [R1+0x2cc], RZ ;  /* 0x0002ccff01007387 */ /* 0x0001e20000100800 */
[----:B------:R-:W-:Y:S02]  /*42c0*/  CS2R R228, SRZ ;  /* 0x0000000000e47805 */ /* 0x000fe4000001ff00 */
[----:B------:R-:W-:Y:S02]  /*42d0*/  CS2R R226, SRZ ;  /* 0x0000000000e27805 */ /* 0x000fe4000001ff00 */
[----:B------:R-:W-:Y:S01]  /*42e0*/  ISETP.NE.AND P0, PT, RZ, UR7, PT ;  /* 0x00000007ff007c0c */ /* 0x000fe2000bf05270 */
[----:B------:R0:W-:Y:S01]  /*42f0*/  STL [R1+0x2c8], RZ ;  /* 0x0002c8ff01007387 */ /* 0x0001e20000100800 */
[----:B------:R-:W-:-:S02]  /*4300*/  CS2R R224, SRZ ;  /* 0x0000000000e07805 */ /* 0x000fc4000001ff00 */
[----:B------:R-:W-:Y:S02]  /*4310*/  CS2R R222, SRZ ;  /* 0x0000000000de7805 */ /* 0x000fe4000001ff00 */
[----:B------:R-:W-:Y:S01]  /*4320*/  CS2R R220, SRZ ;  /* 0x0000000000dc7805 */ /* 0x000fe2000001ff00 */
[----:B------:R0:W-:Y:S01]  /*4330*/  STL [R1+0x2c4], RZ ;  /* 0x0002c4ff01007387 */ /* 0x0001e20000100800 */
[----:B------:R-:W-:Y:S02]  /*4340*/  CS2R R218, SRZ ;  /* 0x0000000000da7805 */ /* 0x000fe4000001ff00 */
[----:B------:R-:W-:Y:S02]  /*4350*/  CS2R R216, SRZ ;  /* 0x0000000000d87805 */ /* 0x000fe4000001ff00 */
[----:B------:R-:W-:Y:S01]  /*4360*/  CS2R R214, SRZ ;  /* 0x0000000000d67805 */ /* 0x000fe2000001ff00 */
        /* <DEDUP_REMOVED lines=54> */
[----:B------:R-:W-:Y:S01]  /*46d0*/  CS2R R4, SRZ ;  /* 0x0000000000047805 */ /* 0x000fe2000001ff00 */
[----:B------:R-:W-:Y:S01]  /*46e0*/  IMAD.MOV.U32 R3, RZ, RZ, RZ ;  /* 0x000000ffff037224 */ /* 0x000fe200078e00ff */
        /* <DEDUP_REMOVED lines=35> */
[----:B---3--:R-:W-:-:S06]  /*4920*/  WARPGROUP.ARRIVE ;  /* 0x00000000000079c5 */ /* 0x008fcc0000000000 */
[----:B------:R-:W-:Y:S03]  /*4930*/  QGMMA.64x256x32.F32.E4M3.E4M3 R24, gdesc[UR16], R24, gsb0 ;  /* 0x03e00000101879f3 */ /* 0x000fe60008000818 */
[----:B------:R-:W-:Y:S02]  /*4940*/  WARPGROUP.DEPBAR.LE gsb0, 0x0 ;  /* 0x00008000000079c5 */ /* 0x000fe40000010000 */
[----:B0-----:R-:W-:Y:S05]  /*4950*/  @!P0 BRA `(.L_x_18) ;  /* 0x0000002000f88947 */ /* 0x001fea0003800000 */
[----:B------:R-:W3:Y:S04]  /*4960*/  LDL R3, [R1] ;  /* 0x0000000001037983 */ /* 0x000ee80000100800 */
[----:B------:R-:W4:Y:S04]  /*4970*/  LDL R4, [R1+0x4] ;  /* 0x0000040001047983 */ /* 0x000f280000100800 */
[----:B------:R-:W5:Y:S04]  /*4980*/  LDL R5, [R1+0x8] ;  /* 0x0000080001057983 */ /* 0x000f680000100800 */
[----:B------:R-:W2:Y:S04]  /*4990*/  LDL R6, [R1+0xc] ;  /* 0x00000c0001067983 */ /* 0x000ea80000100800 */
        /* <DEDUP_REMOVED lines=101> */
[----:B------:R0:W-:Y:S04]  /*4ff0*/  STL [R1+0x4bc], R131 ;  /* 0x0004bc8301007387 */ /* 0x0001e80000100800 */
[----:B0-----:R-:W2:Y:S04]  /*5000*/  LDL R131, [R1+0x1a4] ;  /* 0x0001a40001837983 */ /* 0x001ea80000100800 */
        /* <DEDUP_REMOVED lines=39> */
[----:B0-----:R-:W2:Y:S01]  /*5280*/  LDL R151, [R1+0x1f4] ;  /* 0x0001f40001977983 */ /* 0x001ea20000100800 */
[----:B------:R-:W-:-:S01]  /*5290*/  FADD R2, RZ, R2 ;  /* 0x00000002ff027221 */ /* 0x000fc20000000000 */
[----:B------:R-:W-:Y:S01]  /*52a0*/  FADD R0, RZ, R0 ;  /* 0x00000000ff007221 */ /* 0x000fe20000000000 */
[----:B---3--:R-:W-:-:S01]  /*52b0*/  FADD R3, RZ, R3 ;  /* 0x00000003ff037221 */ /* 0x008fc20000000000 */
[----:B----4-:R-:W-:Y:S01]  /*52c0*/  FADD R4, RZ, R4 ;  /* 0x00000004ff047221 */ /* 0x010fe20000000000 */
[----:B-----5:R-:W-:-:S01]  /*52d0*/  FADD R5, RZ, R5 ;  /* 0x00000005ff057221 */ /* 0x020fc20000000000 */
[----:B--2---:R-:W-:Y:S01]  /*52e0*/  FADD R6, RZ, R6 ;  /* 0x00000006ff067221 */ /* 0x004fe20000000000 */
[----:B------:R-:W-:-:S01]  /*52f0*/  FADD R7, RZ, R7 ;  /* 0x00000007ff077221 */ /* 0x000fc20000000000 */
[----:B------:R-:W-:Y:S01]  /*5300*/  FADD R8, RZ, R8 ;  /* 0x00000008ff087221 */ /* 0x000fe20000000000 */
        /* <DEDUP_REMOVED lines=13> */
[----:B------:R-:W2:Y:S01]  /*53e0*/  LDL.LU R131, [R1+0x4bc] ;  /* 0x0004bc0001837983 */ /* 0x000ea20000300800 */
        /* <DEDUP_REMOVED lines=13> */
[----:B------:R-:W3:Y:S01]  /*54c0*/  LDL.LU R132, [R1+0x4b8] ;  /* 0x0004b80001847983 */ /* 0x000ee20000300800 */
        /* <DEDUP_REMOVED lines=16> */
[----:B------:R0:W-:Y:S01]  /*55d0*/  STL [R1+0x200], R133 ;  /* 0x0002008501007387 */ /* 0x0001e20000100800 */
        /* <DEDUP_REMOVED lines=9> */
[----:B0-----:R-:W4:Y:S01]  /*5670*/  LDL.LU R133, [R1+0x4b4] ;  /* 0x0004b40001857983 */ /* 0x001f220000300800 */
[----:B------:R-:W-:-:S01]  /*5680*/  FADD R184, RZ, R184 ;  /* 0x000000b8ffb87221 */ /* 0x000fc20000000000 */
[----:B------:R-:W-:Y:S01]  /*5690*/  FADD R185, RZ, R185 ;  /* 0x000000b9ffb97221 */ /* 0x000fe20000000000 */
[----:B------:R-:W-:-:S01]  /*56a0*/  FADD R186, RZ, R186 ;  /* 0x000000baffba7221 */ /* 0x000fc20000000000 */
        /* <DEDUP_REMOVED lines=10> */
[----:B0-----:R-:W5:Y:S01]  /*5750*/  LDL.LU R134, [R1+0x4b0] ;  /* 0x0004b00001867983 */ /* 0x001f620000300800 */
        /* <DEDUP_REMOVED lines=52> */
[----:B0-----:R-:W5:Y:S04]  /*5aa0*/  LDL.LU R138, [R1+0x4a0] ;  /* 0x0004a000018a7983 */ /* 0x001f680000300800 */
[----:B------:R0:W-:Y:S01]  /*5ab0*/  STL [R1+0x218], R139 ;  /* 0x0002188b01007387 */ /* 0x0001e20000100800 */
[----:B------:R-:W-:-:S03]  /*5ac0*/  FADD R140, RZ, R140 ;  /* 0x0000008cff8c7221 */ /* 0x000fc60000000000 */
        /* <DEDUP_REMOVED lines=34> */
[----:B------:R0:W-:Y:S04]  /*5cf0*/  STL [R1+0x248], R151 ;  /* 0x0002489701007387 */ /* 0x0001e80000100800 */
[----:B0-----:R-:W5:Y:S04]  /*5d00*/  LDL.LU R151, [R1+0x46c] ;  /* 0x00046c0001977983 */ /* 0x001f680000300800 */
[----:B------:R0:W-:Y:S04]  /*5d10*/  STL [R1+0x24c], R2 ;  /* 0x00024c0201007387 */ /* 0x0001e80000100800 */
[----:B------:R1:W-:Y:S01]  /*5d20*/  STL [R1+0x250], R0 ;  /* 0x0002500001007387 */ /* 0x0003e20000100800 */
[----:B0-----:R-:W-:-:S01]  /*5d30*/  FADD R2, RZ, R24 ;  /* 0x00000018ff027221 */ /* 0x001fc20000000000 */
[----:B-1----:R-:W-:-:S04]  /*5d40*/  FADD R0, RZ, R25 ;  /* 0x00000019ff007221 */ /* 0x002fc80000000000 */
        /* <DEDUP_REMOVED lines=211> */
[----:B--2---:R-:W-:-:S04]  /*6a80*/  FADD R0, RZ, R131 ;  /* 0x00000083ff007221 */ /* 0x004fc80000000000 */
[----:B------:R3:W-:Y:S04]  /*6a90*/  STL [R1+0x3fc], R2 ;  /* 0x0003fc0201007387 */ /* 0x0007e80000100800 */
[----:B------:R4:W-:Y:S01]  /*6aa0*/  STL [R1+0x400], R0 ;  /* 0x0004000001007387 */ /* 0x0009e20000100800 */
[----:B---3--:R-:W-:-:S01]  /*6ab0*/  FADD R2, RZ, R132 ;  /* 0x00000084ff027221 */ /* 0x008fc20000000000 */
[----:B----4-:R-:W-:-:S04]  /*6ac0*/  FADD R0, RZ, R133 ;  /* 0x00000085ff007221 */ /* 0x010fc80000000000 */
[----:B------:R5:W-:Y:S04]  /*6ad0*/  STL [R1+0x404], R2 ;  /* 0x0004040201007387 */ /* 0x000be80000100800 */
[----:B------:R0:W-:Y:S01]  /*6ae0*/  STL [R1+0x408], R0 ;  /* 0x0004080001007387 */ /* 0x0001e20000100800 */
[----:B-----5:R-:W-:-:S01]  /*6af0*/  FADD R2, RZ, R134 ;  /* 0x00000086ff027221 */ /* 0x020fc20000000000 */
[----:B0-----:R-:W-:-:S04]  /*6b00*/  FADD R0, RZ, R135 ;  /* 0x00000087ff007221 */ /* 0x001fc80000000000 */
        /* <DEDUP_REMOVED lines=34> */
[----:B------:R-:W-:-:S05]  /*6d30*/  UMOV UR6, URZ ;  /* 0x0000003f00067c82 */ /* 0x000fca0008000000 */
.L_x_18:
[----:B------:R-:W-:-:S04]  /*6d40*/  UIADD3 UR14, UR5, 0x1, URZ ;  /* 0x00000001050e7890 */ /* 0x000fc8000fffe03f */
[----:B------:R-:W-:-:S04]  /*6d50*/  UISETP.NE.AND UP0, UPT, UR14, 0x7, UPT ;  /* 0x000000070e00788c */ /* 0x000fc8000bf05270 */
[----:B------:R-:W-:Y:S02]  /*6d60*/  USEL UR8, URZ, 0x1, UP0 ;  /* 0x000000013f087887 */ /* 0x000fe40008000000 */
[----:B------:R-:W-:Y:S02]  /*6d70*/  USEL UR14, UR14, URZ, UP0 ;  /* 0x0000003f0e0e7287 */ /* 0x000fe40008000000 */
[----:B------:R-:W-:-:S06]  /*6d80*/  ULOP3.LUT UR8, UR4, UR8, URZ, 0x3c, !UPT ;  /* 0x0000000804087292 */ /* 0x000fcc000f8e3c3f */
[----:B0-----:R-:W-:Y:S01]  /*6d90*/  IMAD.U32 R0, RZ, RZ, UR8 ;  /* 0x00000008ff007e24 */ /* 0x001fe2000f8e00ff */
[----:B------:R-:W-:-:S06]  /*6da0*/  UMOV UR8, 0x1 ;  /* 0x0000000100087882 */ /* 0x000fcc0000000000 */
.L_x_13:
[----:B------:R-:W-:-:S04]  /*6db0*/  UISETP.LT.AND UP0, UPT, UR9, 0x1, UPT ;  /* 0x000000010900788c */ /* 0x000fc8000bf01270 */
[----:B------:R-:W-:-:S04]  /*6dc0*/  USEL UR16, UR9, 0x1, UP0 ;  /* 0x0000000109107887 */ /* 0x000fc80008000000 */
[----:B------:R-:W-:-:S04]  /*6dd0*/  UIADD3 UR16, UR9, -UR16, URZ ;  /* 0x8000001009107290 */ /* 0x000fc8000fffe03f */
[----:B------:R-:W-:-:S06]  /*6de0*/  UISETP.GE.AND UP0, UPT, UR16, 0x1, UPT ;  /* 0x000000011000788c */ /* 0x000fcc000bf06270 */
[----:B------:R-:W-:-:S13]  /*6df0*/  PLOP3.LUT P0, PT, PT, PT, UP0, 0x80, 0x0 ;  /* 0x000000000000781c */ /* 0x000fda0003f0f008 */
[----:B------:R-:W-:Y:S05]  /*6e00*/  @!P0 BRA `(.L_x_19) ;  /* 0x0000006000508947 */ /* 0x000fea0003800000 */
[----:B------:R-:W-:Y:S01]  /*6e10*/  UMOV UR24, UR16 ;  /* 0x0000001000187c82 */ /* 0x000fe20008000000 */
[----:B------:R-:W-:Y:S01]  /*6e20*/  UMOV UR25, UR5 ;  /* 0x0000000500197c82 */ /* 0x000fe20008000000 */
[----:B------:R-:W-:-:S05]  /*6e30*/  ULDC UR26, c[0x0][0x50c] ;  /* 0x00014300001a7ab9 */ /* 0x000fca0000000800 */
.L_x_27:
[----:B------:R-:W-:-:S06]  /*6e40*/  UISETP.NE.AND UP0, UPT, UR23, 0x3, UPT ;  /* 0x000000031700788c */ /* 0x000fcc000bf05270 */
[----:B------:R-:W-:-:S13]  /*6e50*/  PLOP3.LUT P1, PT, PT, PT, UP0, 0x80, 0x0 ;  /* 0x000000000000781c */ /* 0x000fda0003f2f008 */
[----:B0-----:R-:W-:Y:S05]  /*6e60*/  @!P1 BRA `(.L_x_20) ;  /* 0x0000000000049947 */ /* 0x001fea0003800000 */
[----:B------:R-:W-:Y:S01]  /*6e70*/  BPT.TRAP 0x1 ;  /* 0x000000040000795c */ /* 0x000fe20000300000 */
.L_x_20:
[----:B------:R-:W0:Y:S01]  /*6e80*/  S2UR UR16, SR_CgaCtaId ;  /* 0x00000000001079c3 */ /* 0x000e220000008800 */
[----:B------:R-:W-:Y:S01]  /*6e90*/  UMOV UR11, 0x400 ;  /* 0x00000400000b7882 */ /* 0x000fe20000000000 */
[----:B------:R-:W-:Y:S01]  /*6ea0*/  SHF.L.U32 R2, R0, 0x1f, RZ ;  /* 0x0000001f00027819 */ /* 0x000fe200000006ff */
[----:B0-----:R-:W-:-:S04]  /*6eb0*/  ULEA UR11, UR16, UR11, 0x18 ;  /* 0x0000000b100b7291 */ /* 0x001fc8000f8ec03f */
[----:B------:R-:W-:-:S09]  /*6ec0*/  ULEA UR16, UR14, UR11, 0x3 ;  /* 0x0000000b0e107291 */ /* 0x000fd2000f8e183f */
[----:B------:R0:W1:Y:S01]  /*6ed0*/  SYNCS.PHASECHK.TRANS64.TRYWAIT P0, [UR16], R2 ;  /* 0x00000002ff0075a7 */ /* 0x0000620008000150 */
[----:B------:R-:W-:Y:S05]  /*6ee0*/  @!P1 BRA `(.L_x_21) ;  /* 0x0000000000049947 */ /* 0x000fea0003800000 */
[----:B------:R-:W-:Y:S01]  /*6ef0*/  BPT.TRAP 0x1 ;  /* 0x000000040000795c */ /* 0x000fe20000300000 */
.L_x_21:
[----:B-1----:R-:W-:Y:S05]  /*6f00*/  @P0 BRA `(.L_x_22) ;  /* 0x0000000000080947 */ /* 0x002fea0003800000 */
[----:B------:R-:W1:Y:S02]  /*6f10*/  SYNCS.PHASECHK.TRANS64.TRYWAIT P0, [UR16], R2 ;  /* 0x00000002ff0075a7 */ /* 0x000e640008000150 */
[----:B-1----:R-:W-:Y:S05]  /*6f20*/  @!P0 BRA `(.L_x_23) ;  /* 0x000001e4000c8947 */ /* 0x002fea0003800000 */
.L_x_22:
        /* <DEDUP_REMOVED lines=64> */
[----:B-1----:R-:W3:Y:S04]  /*7330*/  LDL.LU.64 R108, [R1] ;  /* 0x00000000016c7983 */ /* 0x002ee80000300a00 */
        /* <DEDUP_REMOVED lines=64> */
[----:B------:R-:W-:Y:S02]  /*7740*/  UISETP.NE.AND UP0, UPT, UR7, URZ, UPT ;  /* 0x0000003f0700728c */ /* 0x000fe4000bf05270 */
[----:B------:R-:W-:Y:S02]  /*7750*/  USHF.R.U32.HI UR16, URZ, 0x4, UR16 ;  /* 0x000000043f107899 */ /* 0x000fe40008011610 */
[----:B------:R-:W-:Y:S02]  /*7760*/  USEL UR8, UR8, URZ, !UP0 ;  /* 0x0000003f08087287 */ /* 0x000fe4000c000000 */
[----:B------:R-:W-:Y:S02]  /*7770*/  ULOP3.LUT UR16, UR16, 0x3fff, URZ, 0xc0, !UPT ;  /* 0x00003fff10107892 */ /* 0x000fe4000f8ec03f */
[----:B------:R-:W-:Y:S02]  /*7780*/  UISETP.NE.U32.AND UP0, UPT, UR8, URZ, UPT ;  /* 0x0000003f0800728c */ /* 0x000fe4000bf05070 */
[----:B------:R-:W-:-:S02]  /*7790*/  ULOP3.LUT UR7, UR12, 0x10000, URZ, 0xfc, !UPT ;  /* 0x000100000c077892 */ /* 0x000fc4000f8efc3f */
[----:B------:R-:W-:Y:S02]  /*77a0*/  ULOP3.LUT UR8, UR16, 0x10000, URZ, 0xfc, !UPT ;  /* 0x0001000010087892 */ /* 0x000fe4000f8efc3f */
[----:B------:R-:W-:Y:S02]  /*77b0*/  ULEA UR7, UR14, UR7, 0xa ;  /* 0x000000070e077291 */ /* 0x000fe4000f8e503f */
[----:B------:R-:W-:Y:S01]  /*77c0*/  ULEA UR8, UR14, UR8, 0xa ;  /* 0x000000080e087291 */ /* 0x000fe2000f8e503f */
[----:B------:R-:W-:Y:S01]  /*77d0*/  UMOV UR17, 0x80000020 ;  /* 0x8000002000117882 */ /* 0x000fe20000000000 */
[----:B------:R-:W-:-:S03]  /*77e0*/  UMOV UR19, 0x80000020 ;  /* 0x8000002000137882 */ /* 0x000fc60000000000 */
[----:B------:R-:W-:Y:S02]  /*77f0*/  UMOV UR16, UR7 ;  /* 0x0000000700107c82 */ /* 0x000fe40008000000 */
[----:B------:R-:W-:Y:S01]  /*7800*/  UMOV UR18, UR8 ;  /* 0x0000000800127c82 */ /* 0x000fe20008000000 */
[----:B---3--:R-:W-:-:S06]  /*7810*/  WARPGROUP.ARRIVE ;  /* 0x00000000000079c5 */ /* 0x008fcc0000000000 */
[----:B------:R-:W-:Y:S03]  /*7820*/  QGMMA.64x256x32.F32.E4M3.E4M3 R108, gdesc[UR16], R108, UP0, gsb0 ;  /* 0x03e00000106c79f3 */ /* 0x000fe6000b80086c */
        /* <DEDUP_REMOVED lines=65> */
[----:B-1----:R-:W3:Y:S04]  /*7c40*/  LDL.LU.64 R234, [R1+0x868] ;  /* 0x0008680001ea7983 */ /* 0x002ee80000300a00 */
[----:B------:R-:W4:Y:S04]  /*7c50*/  LDL.LU.64 R232, [R1+0x860] ;  /* 0x0008600001e87983 */ /* 0x000f280000300a00 */
[----:B------:R-:W2:Y:S04]  /*7c60*/  LDL.LU.64 R230, [R1+0x858] ;  /* 0x0008580001e67983 */ /* 0x000ea80000300a00 */
        /* <DEDUP_REMOVED lines=60> */
[----:B------:R-:W2:Y:S01]  /*8030*/  LDL.LU.64 R108, [R1+0x670] ;  /* 0x00067000016c7983 */ /* 0x000ea20000300a00 */
[----:B------:R-:W-:Y:S01]  /*8040*/  UIADD3 UR16, UR7, 0x200, URZ ;  /* 0x0000020007107890 */ /* 0x000fe2000fffe03f */
[----:B------:R-:W-:-:S02]  /*8050*/  UMOV UR17, 0x80000020 ;  /* 0x8000002000117882 */ /* 0x000fc40000000000 */
[----:B---3--:R-:W-:Y:S04]  /*8060*/  STL.64 [R1+0x668], R234 ;  /* 0x000668ea01007387 */ /* 0x008fe80000100a00 */
[----:B----4-:R-:W-:Y:S04]  /*8070*/  STL.64 [R1+0x660], R232 ;  /* 0x000660e801007387 */ /* 0x010fe80000100a00 */
[----:B--2---:R-:W-:Y:S04]  /*8080*/  STL.64 [R1+0x658], R230 ;  /* 0x000658e601007387 */ /* 0x004fe80000100a00 */
        /* <DEDUP_REMOVED lines=38> */
[----:B------:R-:W-:Y:S01]  /*82f0*/  STL.64 [R1+0x520], R152 ;  /* 0x0005209801007387 */ /* 0x000fe20000100a00 */
[----:B------:R-:W-:-:S06]  /*8300*/  WARPGROUP.ARRIVE ;  /* 0x00000000000079c5 */ /* 0x000fcc0000000000 */
[----:B------:R-:W-:Y:S03]  /*8310*/  QGMMA.64x256x32.F32.E4M3.E4M3 R24, gdesc[UR16], R24, UP0, gsb0 ;  /* 0x03e00000101879f3 */ /* 0x000fe6000b800818 */
        /* <DEDUP_REMOVED lines=23> */
[----:B-1----:R-:W2:Y:S04]  /*8490*/  LDL.LU.64 R108, [R1] ;  /* 0x00000000016c7983 */ /* 0x002ea80000300a00 */
        /* <DEDUP_REMOVED lines=63> */
[----:B------:R-:W-:-:S02]  /*8890*/  UIADD3 UR16, UR7, 0x2, URZ ;  /* 0x0000000207107890 */ /* 0x000fc4000fffe03f */
[----:B------:R-:W-:Y:S01]  /*88a0*/  UIADD3 UR18, UR8, 0x2, URZ ;  /* 0x0000000208127890 */ /* 0x000fe2000fffe03f */
[----:B------:R-:W-:Y:S01]  /*88b0*/  UMOV UR17, 0x80000020 ;  /* 0x8000002000117882 */ /* 0x000fe20000000000 */
[----:B------:R-:W-:Y:S01]  /*88c0*/  UMOV UR19, 0x80000020 ;  /* 0x8000002000137882 */ /* 0x000fe20000000000 */
[----:B--2---:R-:W-:-:S06]  /*88d0*/  WARPGROUP.ARRIVE ;  /* 0x00000000000079c5 */ /* 0x004fcc0000000000 */
[----:B------:R-:W-:Y:S03]  /*88e0*/  QGMMA.64x256x32.F32.E4M3.E4M3 R108, gdesc[UR16], R108, gsb0 ;  /* 0x03e00000106c79f3 */ /* 0x000fe6000800086c */
[----:B------:R-:W-:Y:S02]  /*88f0*/  WARPGROUP.DEPBAR.LE gsb0, 0x0 ;  /* 0x00008000000079c5 */ /* 0x000fe40000010000 */
[----:B------:R-:W-:Y:S01]  /*8900*/  STL.64 [R1], R108 ;  /* 0x0000006c01007387 */ /* 0x000fe20000100a00 */
[----:B0-----:R-:W-:-:S03]  /*8910*/  IMAD.MOV.U32 R2, RZ, RZ, R108 ;  /* 0x000000ffff027224 */ /* 0x001fc600078e006c */
        /* <DEDUP_REMOVED lines=63> */
[----:B0-----:R0:W5:Y:S04]  /*8d10*/  LDL.LU.64 R234, [R1+0x668] ;  /* 0x0006680001ea7983 */ /* 0x0011680000300a00 */
[----:B------:R0:W5:Y:S04]  /*8d20*/  LDL.LU.64 R232, [R1+0x660] ;  /* 0x0006600001e87983 */ /* 0x0001680000300a00 */
        /* <DEDUP_REMOVED lines=63> */
[----:B------:R-:W-:Y:S01]  /*9120*/  UMOV UR17, 0x80000020 ;  /* 0x8000002000117882 */ /* 0x000fe20000000000 */
[----:B------:R-:W-:-:S04]  /*9130*/  UIADD3 UR6, UR6, 0x2, URZ ;  /* 0x0000000206067890 */ /* 0x000fc8000fffe03f */
[----:B------:R-:W-:-:S04]  /*9140*/  UISETP.NE.AND UP0, UPT, UR6, UR26, UPT ;  /* 0x0000001a0600728c */ /* 0x000fc8000bf05270 */
[----:B------:R-:W-:-:S06]  /*9150*/  USEL UR7, URZ, 0x1, UP0 ;  /* 0x000000013f077887 */ /* 0x000fcc0008000000 */
[----:B------:R-:W-:Y:S01]  /*9160*/  ISETP.NE.AND P0, PT, RZ, UR7, PT ;  /* 0x00000007ff007c0c */ /* 0x000fe2000bf05270 */
[----:B--2---:R-:W-:-:S06]  /*9170*/  WARPGROUP.ARRIVE ;  /* 0x00000000000079c5 */ /* 0x004fcc0000000000 */
[----:B------:R-:W-:Y:S03]  /*9180*/  QGMMA.64x256x32.F32.E4M3.E4M3 R24, gdesc[UR16], R24, gsb0 ;  /* 0x03e00000101879f3 */ /* 0x000fe60008000818 */
[----:B------:R-:W-:-:S03]  /*9190*/  WARPGROUP.DEPBAR.LE gsb0, 0x0 ;  /* 0x00008000000079c5 */ /* 0x000fc60000010000 */
[----:B0-----:R-:W-:Y:S05]  /*91a0*/  @!P0 BRA `(.L_x_24) ;  /* 0x0000003c000c8947 */ /* 0x001fea0003800000 */
[----:B-----5:R0:W-:Y:S04]  /*91b0*/  STL [R1+0x698], R225 ;  /* 0x000698e101007387 */ /* 0x0201e80000100800 */
[----:B------:R1:W-:Y:S01]  /*91c0*/  STL [R1+0x694], R226 ;  /* 0x000694e201007387 */ /* 0x0003e20000100800 */
[----:B0-----:R-:W-:-:S03]  /*91d0*/  IMAD.MOV.U32 R225, RZ, RZ, R2 ;  /* 0x000000ffffe17224 */ /* 0x001fc600078e0002 */
[----:B-1----:R-:W2:Y:S04]  /*91e0*/  LDL R226, [R1+0x4] ;  /* 0x0000040001e27983 */ /* 0x002ea80000100800 */
[----:B------:R0:W-:Y:S04]  /*91f0*/  STL [R1+0x690], R227 ;  /* 0x000690e301007387 */ /* 0x0001e80000100800 */
[----:B0-----:R-:W3:Y:S04]  /*9200*/  LDL R227, [R1+0x8] ;  /* 0x0000080001e37983 */ /* 0x001ee80000100800 */
[----:B------:R0:W-:Y:S04]  /*9210*/  STL [R1+0x68c], R228 ;  /* 0x00068ce401007387 */ /* 0x0001e80000100800 */
[----:B0-----:R-:W4:Y:S04]  /*9220*/  LDL R228, [R1+0xc] ;  /* 0x00000c0001e47983 */ /* 0x001f280000100800 */
        /* <DEDUP_REMOVED lines=209> */
[----:B0-----:R-:W4:Y:S04]  /*9f40*/  LDL.LU R121, [R1+0x200] ;  /* 0x0002000001797983 */ /* 0x001f280000300800 */
        /* <DEDUP_REMOVED lines=14> */
[----:B------:R-:W4:Y:S04]  /*a030*/  LDL.LU R2, [R1+0x230] ;  /* 0x0002300001027983 */ /* 0x000f280000300800 */
        /* <DEDUP_REMOVED lines=38> */
[----:B------:R0:W-:Y:S01]  /*a2a0*/  STL [R1+0x47c], R148 ;  /* 0x00047c9401007387 */ /* 0x0001e20000100800 */
[----:B------:R-:W-:-:S03]  /*a2b0*/  FADD R3, R225, R3 ;  /* 0x00000003e1037221 */ /* 0x000fc60000000000 */
[----:B0-----:R-:W4:Y:S04]  /*a2c0*/  LDL.LU R148, [R1+0x214] ;  /* 0x0002140001947983 */ /* 0x001f280000300800 */
[----:B------:R0:W-:Y:S01]  /*a2d0*/  STL [R1+0x478], R149 ;  /* 0x0004789501007387 */ /* 0x0001e20000100800 */
[----:B--2---:R-:W-:-:S01]  /*a2e0*/  FADD R4, R226, R4 ;  /* 0x00000004e2047221 */ /* 0x004fc20000000000 */
[----:B---3--:R-:W-:Y:S02]  /*a2f0*/  FADD R5, R227, R5 ;  /* 0x00000005e3057221 */ /* 0x008fe40000000000 */
[----:B0-----:R-:W2:Y:S04]  /*a300*/  LDL R149, [R1+0x1f4] ;  /* 0x0001f40001957983 */ /* 0x001ea80000100800 */
[----:B------:R0:W-:Y:S01]  /*a310*/  STL [R1+0x474], R150 ;  /* 0x0004749601007387 */ /* 0x0001e20000100800 */
[----:B----4-:R-:W-:-:S01]  /*a320*/  FADD R6, R228, R6 ;  /* 0x00000006e4067221 */ /* 0x010fc20000000000 */
[----:B------:R-:W-:-:S02]  /*a330*/  FADD R7, R229, R7 ;  /* 0x00000007e5077221 */ /* 0x000fc40000000000 */
[----:B0-----:R-:W3:Y:S04]  /*a340*/  LDL R150, [R1+0x1c0] ;  /* 0x0001c00001967983 */ /* 0x001ee80000100800 */
[----:B------:R0:W-:Y:S01]  /*a350*/  STL [R1+0x470], R151 ;  /* 0x0004709701007387 */ /* 0x0001e20000100800 */
[----:B------:R-:W-:-:S01]  /*a360*/  FADD R8, R230, R8 ;  /* 0x00000008e6087221 */ /* 0x000fc20000000000 */
[----:B------:R-:W-:Y:S02]  /*a370*/  FADD R9, R231, R9 ;  /* 0x00000009e7097221 */ /* 0x000fe40000000000 */
[----:B0-----:R-:W4:Y:S04]  /*a380*/  LDL R151, [R1+0x1f0] ;  /* 0x0001f00001977983 */ /* 0x001f280000100800 */
[----:B------:R0:W-:Y:S01]  /*a390*/  STL [R1+0x46c], R0 ;  /* 0x00046c0001007387 */ /* 0x0001e20000100800 */
[----:B------:R-:W-:-:S01]  /*a3a0*/  FADD R10, R232, R10 ;  /* 0x0000000ae80a7221 */ /* 0x000fc20000000000 */
[----:B------:R-:W-:-:S02]  /*a3b0*/  FADD R11, R233, R11 ;  /* 0x0000000be90b7221 */ /* 0x000fc40000000000 */
[----:B0-----:R-:W2:Y:S04]  /*a3c0*/  LDL.LU R0, [R1+0x210] ;  /* 0x0002100001007983 */ /* 0x001ea80000300800 */
[----:B------:R-:W3:Y:S04]  /*a3d0*/  LDL.LU R225, [R1+0x698] ;  /* 0x0006980001e17983 */ /* 0x000ee80000300800 */
[----:B------:R-:W4:Y:S04]  /*a3e0*/  LDL.LU R226, [R1+0x694] ;  /* 0x0006940001e27983 */ /* 0x000f280000300800 */
[----:B------:R-:W2:Y:S04]  /*a3f0*/  LDL.LU R227, [R1+0x690] ;  /* 0x0006900001e37983 */ /* 0x000ea80000300800 */
[----:B------:R-:W2:Y:S04]  /*a400*/  LDL.LU R228, [R1+0x68c] ;  /* 0x00068c0001e47983 */ /* 0x000ea80000300800 */
[----:B------:R-:W2:Y:S01]  /*a410*/  LDL.LU R229, [R1+0x688] ;  /* 0x0006880001e57983 */ /* 0x000ea20000300800 */
[----:B------:R-:W-:-:S03]  /*a420*/  FADD R12, R234, R12 ;  /* 0x0000000cea0c7221 */ /* 0x000fc60000000000 */
[----:B------:R-:W2:Y:S01]  /*a430*/  LDL.LU R230, [R1+0x684] ;  /* 0x0006840001e67983 */ /* 0x000ea20000300800 */
[----:B------:R-:W-:-:S03]  /*a440*/  FADD R13, R235, R13 ;  /* 0x0000000deb0d7221 */ /* 0x000fc60000000000 */
[----:B------:R-:W2:Y:S04]  /*a450*/  LDL.LU R231, [R1+0x680] ;  /* 0x0006800001e77983 */ /* 0x000ea80000300800 */
[----:B------:R-:W2:Y:S04]  /*a460*/  LDL.LU R232, [R1+0x67c] ;  /* 0x00067c0001e87983 */ /* 0x000ea80000300800 */
[----:B------:R-:W2:Y:S04]  /*a470*/  LDL.LU R233, [R1+0x678] ;  /* 0x0006780001e97983 */ /* 0x000ea80000300800 */
[----:B------:R-:W2:Y:S04]  /*a480*/  LDL.LU R234, [R1+0x674] ;  /* 0x0006740001ea7983 */ /* 0x000ea80000300800 */
[----:B------:R-:W2:Y:S01]  /*a490*/  LDL.LU R235, [R1+0x670] ;  /* 0x0006700001eb7983 */ /* 0x000ea20000300800 */
[----:B------:R-:W-:-:S01]  /*a4a0*/  FADD R14, R24, R14 ;  /* 0x0000000e180e7221 */ /* 0x000fc20000000000 */
[----:B------:R-:W-:Y:S01]  /*a4b0*/  FADD R15, R25, R15 ;  /* 0x0000000f190f7221 */ /* 0x000fe20000000000 */
[----:B------:R-:W-:-:S01]  /*a4c0*/  FADD R16, R26, R16 ;  /* 0x000000101a107221 */ /* 0x000fc20000000000 */
[----:B------:R-:W2:Y:S01]  /*a4d0*/  LDL.LU R24, [R1+0x66c] ;  /* 0x00066c0001187983 */ /* 0x000ea20000300800 */
[----:B------:R-:W-:-:S01]  /*a4e0*/  FADD R17, R27, R17 ;  /* 0x000000111b117221 */ /* 0x000fc20000000000 */
[----:B------:R-:W-:-:S02]  /*a4f0*/  FADD R18, R28, R18 ;  /* 0x000000121c127221 */ /* 0x000fc40000000000 */
[----:B------:R-:W2:Y:S01]  /*a500*/  LDL.LU R25, [R1+0x668] ;  /* 0x0006680001197983 */ /* 0x000ea20000300800 */
[----:B------:R-:W-:-:S03]  /*a510*/  FADD R19, R29, R19 ;  /* 0x000000131d137221 */ /* 0x000fc60000000000 */
        /* <DEDUP_REMOVED lines=155> */
[----:B---3--:R-:W-:-:S03]  /*aed0*/  FADD R225, R107, R225 ;  /* 0x000000e16be17221 */ /* 0x008fc60000000000 */
[----:B------:R-:W3:Y:S01]  /*aee0*/  LDL.LU R104, [R1+0x52c] ;  /* 0x00052c0001687983 */ /* 0x000ee20000300800 */
[----:B----4-:R-:W-:-:S03]  /*aef0*/  FADD R226, R108, R226 ;  /* 0x000000e26ce27221 */ /* 0x010fc60000000000 */
[----:B------:R-:W4:Y:S01]  /*af00*/  LDL.LU R105, [R1+0x528] ;  /* 0x0005280001697983 */ /* 0x000f220000300800 */
[----:B--2---:R-:W-:-:S03]  /*af10*/  FADD R227, R109, R227 ;  /* 0x000000e36de37221 */ /* 0x004fc60000000000 */
        /* <DEDUP_REMOVED lines=15> */
[----:B------:R-:W-:-:S01]  /*b010*/  FADD R235, R117, R235 ;  /* 0x000000eb75eb7221 */ /* 0x000fc20000000000 */
[----:B------:R-:W-:Y:S02]  /*b020*/  FADD R121, R120, R121 ;  /* 0x0000007978797221 */ /* 0x000fe40000000000 */
[----:B------:R-:W2:Y:S01]  /*b030*/  LDL.LU R114, [R1+0x504] ;  /* 0x0005040001727983 */ /* 0x000ea20000300800 */
[----:B------:R-:W-:-:S03]  /*b040*/  FADD R236, R118, R236 ;  /* 0x000000ec76ec7221 */ /* 0x000fc60000000000 */
[----:B------:R-:W2:Y:S01]  /*b050*/  LDL.LU R115, [R1+0x500] ;  /* 0x0005000001737983 */ /* 0x000ea20000300800 */
[----:B------:R-:W-:-:S03]  /*b060*/  FADD R237, R119, R237 ;  /* 0x000000ed77ed7221 */ /* 0x000fc60000000000 */
[----:B------:R-:W2:Y:S01]  /*b070*/  LDL.LU R116, [R1+0x4fc] ;  /* 0x0004fc0001747983 */ /* 0x000ea20000300800 */
[----:B------:R-:W-:-:S03]  /*b080*/  FADD R123, R122, R123 ;  /* 0x0000007b7a7b7221 */ /* 0x000fc60000000000 */
[----:B------:R-:W2:Y:S04]  /*b090*/  LDL.LU R117, [R1+0x4f8] ;  /* 0x0004f80001757983 */ /* 0x000ea80000300800 */
[----:B------:R-:W2:Y:S01]  /*b0a0*/  LDL.LU R118, [R1+0x4f4] ;  /* 0x0004f40001767983 */ /* 0x000ea20000300800 */
[----:B------:R-:W-:-:S03]  /*b0b0*/  FADD R125, R124, R125 ;  /* 0x0000007d7c7d7221 */ /* 0x000fc60000000000 */
[----:B------:R-:W2:Y:S04]  /*b0c0*/  LDL.LU R119, [R1+0x4f0] ;  /* 0x0004f00001777983 */ /* 0x000ea80000300800 */
[----:B------:R-:W2:Y:S04]  /*b0d0*/  LDL.LU R120, [R1+0x4ec] ;  /* 0x0004ec0001787983 */ /* 0x000ea80000300800 */
[----:B------:R0:W-:Y:S01]  /*b0e0*/  STL [R1+0x200], R121 ;  /* 0x0002007901007387 */ /* 0x0001e20000100800 */
[----:B------:R-:W-:-:S01]  /*b0f0*/  FADD R127, R126, R127 ;  /* 0x0000007f7e7f7221 */ /* 0x000fc20000000000 */
[----:B------:R-:W-:Y:S01]  /*b100*/  FADD R0, R128, R0 ;  /* 0x0000000080007221 */ /* 0x000fe20000000000 */
[----:B------:R-:W-:-:S01]  /*b110*/  FADD R148, R150, R148 ;  /* 0x0000009496947221 */ /* 0x000fc20000000000 */
[----:B0-----:R-:W2:Y:S04]  /*b120*/  LDL.LU R121, [R1+0x4e8] ;  /* 0x0004e80001797983 */ /* 0x001ea80000300800 */
        /* <DEDUP_REMOVED lines=9> */
[----:B------:R-:W-:-:S02]  /*b1c0*/  FADD R136, R137, R136 ;  /* 0x0000008889887221 */ /* 0x000fc40000000000 */
[----:B0-----:R-:W2:Y:S04]  /*b1d0*/  LDL.LU R125, [R1+0x4d8] ;  /* 0x0004d800017d7983 */ /* 0x001ea80000300800 */
[----:B------:R-:W2:Y:S04]  /*b1e0*/  LDL.LU R126, [R1+0x4d4] ;  /* 0x0004d400017e7983 */ /* 0x000ea80000300800 */
[----:B------:R0:W-:Y:S01]  /*b1f0*/  STL [R1+0x20c], R127 ;  /* 0x00020c7f01007387 */ /* 0x0001e20000100800 */
[----:B------:R-:W-:-:S01]  /*b200*/  FADD R132, R134, R132 ;  /* 0x0000008486847221 */ /* 0x000fc20000000000 */
[----:B------:R-:W-:-:S02]  /*b210*/  FADD R2, R130, R2 ;  /* 0x0000000282027221 */ /* 0x000fc40000000000 */
[----:B0-----:R-:W2:Y:S04]  /*b220*/  LDL.LU R127, [R1+0x4d0] ;  /* 0x0004d000017f7983 */ /* 0x001ea80000300800 */
[----:B------:R-:W2:Y:S04]  /*b230*/  LDL.LU R128, [R1+0x4cc] ;  /* 0x0004cc0001807983 */ /* 0x000ea80000300800 */
[----:B------:R-:W-:Y:S04]  /*b240*/  STL [R1+0x210], R0 ;  /* 0x0002100001007387 */ /* 0x000fe80000100800 */
[----:B------:R-:W-:Y:S04]  /*b250*/  STL [R1+0x214], R148 ;  /* 0x0002149401007387 */ /* 0x000fe80000100800 */
[----:B------:R-:W-:Y:S04]  /*b260*/  STL [R1+0x218], R144 ;  /* 0x0002189001007387 */ /* 0x000fe80000100800 */
[----:B------:R-:W-:Y:S04]  /*b270*/  STL [R1+0x21c], R142 ;  /* 0x00021c8e01007387 */ /* 0x000fe80000100800 */
[----:B------:R-:W-:Y:S04]  /*b280*/  STL [R1+0x220], R140 ;  /* 0x0002208c01007387 */ /* 0x000fe80000100800 */
[----:B------:R-:W-:Y:S04]  /*b290*/  STL [R1+0x224], R138 ;  /* 0x0002248a01007387 */ /* 0x000fe80000100800 */
[----:B------:R-:W3:Y:S04]  /*b2a0*/  LDL.LU R130, [R1+0x234] ;  /* 0x0002340001827983 */ /* 0x000ee80000300800 */
[----:B------:R-:W-:Y:S04]  /*b2b0*/  STL [R1+0x228], R136 ;  /* 0x0002288801007387 */ /* 0x000fe80000100800 */
[----:B------:R0:W-:Y:S04]  /*b2c0*/  STL [R1+0x22c], R132 ;  /* 0x00022c8401007387 */ /* 0x0001e80000100800 */
[----:B0-----:R-:W4:Y:S04]  /*b2d0*/  LDL.LU R132, [R1+0x238] ;  /* 0x0002380001847983 */ /* 0x001f280000300800 */
[----:B------:R-:W2:Y:S04]  /*b2e0*/  LDL.LU R134, [R1+0x23c] ;  /* 0x00023c0001867983 */ /* 0x000ea80000300800 */
[----:B------:R0:W-:Y:S04]  /*b2f0*/  STL [R1+0x230], R2 ;  /* 0x0002300201007387 */ /* 0x0001e80000100800 */
[----:B------:R-:W2:Y:S04]  /*b300*/  LDL.LU R136, [R1+0x240] ;  /* 0x0002400001887983 */ /* 0x000ea80000300800 */
        /* <DEDUP_REMOVED lines=11> */
[----:B0-----:R-:W2:Y:S04]  /*b3c0*/  LDL.LU R2, [R1+0x270] ;  /* 0x0002700001027983 */ /* 0x001ea80000300800 */
[----:B------:R-:W2:Y:S01]  /*b3d0*/  LDL.LU R0, [R1+0x274] ;  /* 0x0002740001007983 */ /* 0x000ea20000300800 */
[----:B---3--:R-:W-:-:S03]  /*b3e0*/  FADD R130, R129, R130 ;  /* 0x0000008281827221 */ /* 0x008fc60000000000 */
[----:B------:R-:W3:Y:S04]  /*b3f0*/  LDL.LU R129, [R1+0x4c8] ;  /* 0x0004c80001817983 */ /* 0x000ee80000300800 */
[----:B------:R0:W-:Y:S04]  /*b400*/  STL [R1+0x234], R130 ;  /* 0x0002348201007387 */ /* 0x0001e80000100800 */
[----:B0-----:R-:W3:Y:S01]  /*b410*/  LDL.LU R130, [R1+0x4c4] ;  /* 0x0004c40001827983 */ /* 0x001ee20000300800 */
[----:B----4-:R-:W-:-:S03]  /*b420*/  FADD R132, R131, R132 ;  /* 0x0000008483847221 */ /* 0x010fc60000000000 */
[----:B------:R-:W4:Y:S01]  /*b430*/  LDL.LU R131, [R1+0x4c0] ;  /* 0x0004c00001837983 */ /* 0x000f220000300800 */
[----:B--2---:R-:W-:-:S03]  /*b440*/  FADD R134, R133, R134 ;  /* 0x0000008685867221 */ /* 0x004fc60000000000 */
[----:B------:R0:W-:Y:S01]  /*b450*/  STL [R1+0x238], R132 ;  /* 0x0002388401007387 */ /* 0x0001e20000100800 */
[----:B------:R-:W-:-:S03]  /*b460*/  FADD R136, R135, R136 ;  /* 0x0000008887887221 */ /* 0x000fc60000000000 */
[----:B0-----:R-:W2:Y:S01]  /*b470*/  LDL.LU R132, [R1+0x4bc] ;  /* 0x0004bc0001847983 */ /* 0x001ea20000300800 */
[----:B------:R-:W-:-:S03]  /*b480*/  FADD R150, R151, R150 ;  /* 0x0000009697967221 */ /* 0x000fc60000000000 */
[----:B------:R-:W2:Y:S01]  /*b490*/  LDL.LU R133, [R1+0x4b8] ;  /* 0x0004b80001857983 */ /* 0x000ea20000300800 */
[----:B------:R-:W-:-:S03]  /*b4a0*/  FADD R148, R149, R148 ;  /* 0x0000009495947221 */ /* 0x000fc60000000000 */
[----:B------:R0:W-:Y:S01]  /*b4b0*/  STL [R1+0x23c], R134 ;  /* 0x00023c8601007387 */ /* 0x0001e20000100800 */
[----:B------:R-:W-:-:S01]  /*b4c0*/  FADD R146, R147, R146 ;  /* 0x0000009293927221 */ /* 0x000fc20000000000 */
[----:B------:R-:W-:Y:S02]  /*b4d0*/  FADD R144, R145, R144 ;  /* 0x0000009091907221 */ /* 0x000fe40000000000 */
[----:B0-----:R-:W2:Y:S01]  /*b4e0*/  LDL.LU R134, [R1+0x4b4] ;  /* 0x0004b40001867983 */ /* 0x001ea20000300800 */
[----:B------:R-:W-:-:S03]  /*b4f0*/  FADD R143, R24, R143 ;  /* 0x0000008f188f7221 */ /* 0x000fc60000000000 */
[----:B------:R-:W2:Y:S01]  /*b500*/  LDL.LU R135, [R1+0x4b0] ;  /* 0x0004b00001877983 */ /* 0x000ea20000300800 */
[----:B------:R-:W-:-:S03]  /*b510*/  FADD R142, R25, R142 ;  /* 0x0000008e198e7221 */ /* 0x000fc60000000000 */
[----:B------:R0:W-:Y:S01]  /*b520*/  STL [R1+0x240], R136 ;  /* 0x0002408801007387 */ /* 0x0001e20000100800 */
[----:B------:R-:W-:-:S01]  /*b530*/  FADD R141, R26, R141 ;  /* 0x0000008d1a8d7221 */ /* 0x000fc20000000000 */
[----:B------:R-:W-:Y:S01]  /*b540*/  FADD R140, R27, R140 ;  /* 0x0000008c1b8c7221 */ /* 0x000fe20000000000 */
[----:B------:R-:W-:-:S01]  /*b550*/  FADD R139, R28, R139 ;  /* 0x0000008b1c8b7221 */ /* 0x000fc20000000000 */
[----:B0-----:R-:W2:Y:S01]  /*b560*/  LDL.LU R136, [R1+0x4ac] ;  /* 0x0004ac0001887983 */ /* 0x001ea20000300800 */
[----:B------:R-:W-:-:S03]  /*b570*/  FADD R138, R29, R138 ;  /* 0x0000008a1d8a7221 */ /* 0x000fc60000000000 */
[----:B------:R0:W-:Y:S01]  /*b580*/  STL [R1+0x244], R150 ;  /* 0x0002449601007387 */ /* 0x0001e20000100800 */
[----:B------:R-:W-:-:S03]  /*b590*/  FADD R137, R30, R137 ;  /* 0x000000891e897221 */ /* 0x000fc60000000000 */
[----:B------:R1:W-:Y:S01]  /*b5a0*/  STL [R1+0x248], R148 ;  /* 0x0002489401007387 */ /* 0x0003e20000100800 */
[----:B------:R-:W-:-:S03]  /*b5b0*/  FADD R2, R31, R2 ;  /* 0x000000021f027221 */ /* 0x000fc60000000000 */
[----:B------:R1:W-:Y:S01]  /*b5c0*/  STL [R1+0x24c], R146 ;  /* 0x00024c9201007387 */ /* 0x0003e20000100800 */
[----:B------:R-:W-:-:S03]  /*b5d0*/  FADD R0, R32, R0 ;  /* 0x0000000020007221 */ /* 0x000fc60000000000 */
[----:B------:R1:W-:Y:S04]  /*b5e0*/  STL [R1+0x250], R144 ;  /* 0x0002509001007387 */ /* 0x0003e80000100800 */
[----:B------:R1:W-:Y:S04]  /*b5f0*/  STL [R1+0x254], R143 ;  /* 0x0002548f01007387 */ /* 0x0003e80000100800 */
[----:B------:R1:W-:Y:S04]  /*b600*/  STL [R1+0x258], R142 ;  /* 0x0002588e01007387 */ /* 0x0003e80000100800 */
[----:B------:R1:W-:Y:S04]  /*b610*/  STL [R1+0x25c], R141 ;  /* 0x00025c8d01007387 */ /* 0x0003e80000100800 */
[----:B------:R1:W-:Y:S04]  /*b620*/  STL [R1+0x260], R140 ;  /* 0x0002608c01007387 */ /* 0x0003e80000100800 */
[----:B------:R1:W-:Y:S04]  /*b630*/  STL [R1+0x264], R139 ;  /* 0x0002648b01007387 */ /* 0x0003e80000100800 */
[----:B------:R1:W-:Y:S04]  /*b640*/  STL [R1+0x268], R138 ;  /* 0x0002688a01007387 */ /* 0x0003e80000100800 */
[----:B------:R-:W3:Y:S04]  /*b650*/  LDL.LU R151, [R1+0x278] ;  /* 0x0002780001977983 */ /* 0x000ee80000300800 */
[----:B------:R1:W-:Y:S04]  /*b660*/  STL [R1+0x26c], R137 ;  /* 0x00026c8901007387 */ /* 0x0003e80000100800 */
[----:B0-----:R-:W4:Y:S04]  /*b670*/  LDL.LU R150, [R1+0x27c] ;  /* 0x00027c0001967983 */ /* 0x001f280000300800 */
[----:B------:R0:W-:Y:S04]  /*b680*/  STL [R1+0x270], R2 ;  /* 0x0002700201007387 */ /* 0x0001e80000100800 */
[----:B------:R-:W2:Y:S04]  /*b690*/  LDL.LU R149, [R1+0x280] ;  /* 0x0002800001957983 */ /* 0x000ea80000300800 */
[----:B------:R0:W-:Y:S04]  /*b6a0*/  STL [R1+0x274], R0 ;  /* 0x0002740001007387 */ /* 0x0001e80000100800 */
[----:B-1----:R-:W2:Y:S04]  /*b6b0*/  LDL.LU R148, [R1+0x284] ;  /* 0x0002840001947983 */ /* 0x002ea80000300800 */
        /* <DEDUP_REMOVED lines=13> */
[----:B---3--:R-:W-:-:S05]  /*b790*/  FADD R151, R33, R151 ;  /* 0x0000009721977221 */ /* 0x008fca0000000000 */
[----:B------:R0:W-:Y:S01]  /*b7a0*/  STL [R1+0x278], R151 ;  /* 0x0002789701007387 */ /* 0x0001e20000100800 */
[----:B----4-:R-:W-:-:S05]  /*b7b0*/  FADD R150, R34, R150 ;  /* 0x0000009622967221 */ /* 0x010fca0000000000 */
[----:B------:R1:W-:Y:S01]  /*b7c0*/  STL [R1+0x27c], R150 ;  /* 0x00027c9601007387 */ /* 0x0003e20000100800 */
[----:B--2---:R-:W-:-:S05]  /*b7d0*/  FADD R149, R35, R149 ;  /* 0x0000009523957221 */ /* 0x004fca0000000000 */
[----:B------:R2:W-:Y:S01]  /*b7e0*/  STL [R1+0x280], R149 ;  /* 0x0002809501007387 */ /* 0x0005e20000100800 */
[----:B------:R-:W-:-:S01]  /*b7f0*/  FADD R148, R36, R148 ;  /* 0x0000009424947221 */ /* 0x000fc20000000000 */
[----:B------:R-:W-:-:S04]  /*b800*/  FADD R147, R37, R147 ;  /* 0x0000009325937221 */ /* 0x000fc80000000000 */
[----:B------:R3:W-:Y:S01]  /*b810*/  STL [R1+0x284], R148 ;  /* 0x0002849401007387 */ /* 0x0007e20000100800 */
[----:B------:R-:W-:-:S03]  /*b820*/  FADD R146, R38, R146 ;  /* 0x0000009226927221 */ /* 0x000fc60000000000 */
        /* <DEDUP_REMOVED lines=20> */
[----:B0-----:R-:W4:Y:S01]  /*b970*/  LDL.LU R151, [R1+0x2bc] ;  /* 0x0002bc0001977983 */ /* 0x001f220000300800 */
[----:B------:R-:W-:-:S03]  /*b980*/  FADD R0, R49, R0 ;  /* 0x0000000031007221 */ /* 0x000fc60000000000 */
[----:B------:R0:W-:Y:S04]  /*b990*/  STL [R1+0x2b0], R137 ;  /* 0x0002b08901007387 */ /* 0x0001e80000100800 */
[----:B-1----:R-:W4:Y:S04]  /*b9a0*/  LDL.LU R150, [R1+0x2c0] ;  /* 0x0002c00001967983 */ /* 0x002f280000300800 */
[----:B------:R1:W-:Y:S04]  /*b9b0*/  STL [R1+0x2b4], R2 ;  /* 0x0002b40201007387 */ /* 0x0003e80000100800 */
[----:B--2---:R-:W2:Y:S04]  /*b9c0*/  LDL.LU R149, [R1+0x2c4] ;  /* 0x0002c40001957983 */ /* 0x004ea80000300800 */
[----:B------:R1:W-:Y:S04]  /*b9d0*/  STL [R1+0x2b8], R0 ;  /* 0x0002b80001007387 */ /* 0x0003e80000100800 */
[----:B---3--:R-:W3:Y:S04]  /*b9e0*/  LDL.LU R148, [R1+0x2c8] ;  /* 0x0002c80001947983 */ /* 0x008ee80000300800 */
[----:B----4-:R-:W4:Y:S04]  /*b9f0*/  LDL.LU R147, [R1+0x2cc] ;  /* 0x0002cc0001937983 */ /* 0x010f280000300800 */
[----:B------:R-:W4:Y:S04]  /*ba00*/  LDL.LU R146, [R1+0x2d0] ;  /* 0x0002d00001927983 */ /* 0x000f280000300800 */
        /* <DEDUP_REMOVED lines=8> */
[----:B0-----:R-:W4:Y:S04]  /*ba90*/  LDL.LU R137, [R1+0x2f4] ;  /* 0x0002f40001897983 */ /* 0x001f280000300800 */
[----:B-1----:R-:W4:Y:S04]  /*baa0*/  LDL.LU R2, [R1+0x2f8] ;  /* 0x0002f80001027983 */ /* 0x002f280000300800 */
[----:B------:R-:W4:Y:S01]  /*bab0*/  LDL.LU R0, [R1+0x2fc] ;  /* 0x0002fc0001007983 */ /* 0x000f220000300800 */
[----:B------:R-:W-:-:S01]  /*bac0*/  FADD R151, R50, R151 ;  /* 0x0000009732977221 */ /* 0x000fc20000000000 */
[----:B------:R-:W-:-:S04]  /*bad0*/  FADD R150, R51, R150 ;  /* 0x0000009633967221 */ /* 0x000fc80000000000 */
[----:B------:R0:W-:Y:S01]  /*bae0*/  STL [R1+0x2bc], R151 ;  /* 0x0002bc9701007387 */ /* 0x0001e20000100800 */
[----:B--2---:R-:W-:-:S03]  /*baf0*/  FADD R149, R52, R149 ;  /* 0x0000009534957221 */ /* 0x004fc60000000000 */
[----:B------:R1:W-:Y:S01]  /*bb00*/  STL [R1+0x2c0], R150 ;  /* 0x0002c09601007387 */ /* 0x0003e20000100800 */
[----:B---3--:R-:W-:-:S03]  /*bb10*/  FADD R148, R53, R148 ;  /* 0x0000009435947221 */ /* 0x008fc60000000000 */
[----:B------:R2:W-:Y:S01]  /*bb20*/  STL [R1+0x2c4], R149 ;  /* 0x0002c49501007387 */ /* 0x0005e20000100800 */
[----:B----4-:R-:W-:-:S03]  /*bb30*/  FADD R147, R54, R147 ;  /* 0x0000009336937221 */ /* 0x010fc60000000000 */
        /* <DEDUP_REMOVED lines=198> */
[----:B------:R-:W-:Y:S01]  /*c7a0*/  STL [R1+0x3cc], R151 ;  /* 0x0003cc9701007387 */ /* 0x000fe20000100800 */
[----:B--2---:R-:W-:-:S03]  /*c7b0*/  FADD R149, R120, R149 ;  /* 0x0000009578957221 */ /* 0x004fc60000000000 */
[----:B------:R-:W-:Y:S01]  /*c7c0*/  STL [R1+0x3d0], R150 ;  /* 0x0003d09601007387 */ /* 0x000fe20000100800 */
[----:B---3--:R-:W-:-:S03]  /*c7d0*/  FADD R148, R121, R148 ;  /* 0x0000009479947221 */ /* 0x008fc60000000000 */
[----:B------:R-:W-:Y:S01]  /*c7e0*/  STL [R1+0x3d4], R149 ;  /* 0x0003d49501007387 */ /* 0x000fe20000100800 */
[----:B----4-:R-:W-:-:S03]  /*c7f0*/  FADD R147, R122, R147 ;  /* 0x000000937a937221 */ /* 0x010fc60000000000 */
[----:B------:R-:W-:Y:S01]  /*c800*/  STL [R1+0x3d8], R148 ;  /* 0x0003d89401007387 */ /* 0x000fe20000100800 */
[----:B------:R-:W-:-:S03]  /*c810*/  FADD R146, R123, R146 ;  /* 0x000000927b927221 */ /* 0x000fc60000000000 */
        /* <DEDUP_REMOVED lines=18> */
[----:B------:R-:W-:Y:S04]  /*c940*/  STL [R1+0x400], R138 ;  /* 0x0004008a01007387 */ /* 0x000fe80000100800 */
[----:B------:R0:W-:Y:S04]  /*c950*/  STL [R1+0x404], R137 ;  /* 0x0004048901007387 */ /* 0x0001e80000100800 */
[----:B0-----:R-:W2:Y:S01]  /*c960*/  LDL.LU R137, [R1+0x410] ;  /* 0x0004100001897983 */ /* 0x001ea20000300800 */
[----:B------:R-:W-:-:S01]  /*c970*/  FADD R2, R133, R2 ;  /* 0x0000000285027221 */ /* 0x000fc20000000000 */
[----:B------:R-:W-:-:S02]  /*c980*/  FADD R0, R134, R0 ;  /* 0x0000000086007221 */ /* 0x000fc40000000000 */
[----:B------:R-:W3:Y:S04]  /*c990*/  LDL.LU R138, [R1+0x414] ;  /* 0x00041400018a7983 */ /* 0x000ee80000300800 */
[----:B------:R-:W-:Y:S04]  /*c9a0*/  STL [R1+0x408], R2 ;  /* 0x0004080201007387 */ /* 0x000fe80000100800 */
[----:B------:R-:W4:Y:S04]  /*c9b0*/  LDL.LU R139, [R1+0x418] ;  /* 0x00041800018b7983 */ /* 0x000f280000300800 */
[----:B------:R0:W-:Y:S04]  /*c9c0*/  STL [R1+0x40c], R0 ;  /* 0x00040c0001007387 */ /* 0x0001e80000100800 */
        /* <DEDUP_REMOVED lines=13> */
[----:B------:R-:W4:Y:S01]  /*caa0*/  LDL.LU R2, [R1+0x450] ;  /* 0x0004500001027983 */ /* 0x000f220000300800 */
[----:B--2---:R-:W-:-:S05]  /*cab0*/  FADD R137, R135, R137 ;  /* 0x0000008987897221 */ /* 0x004fca0000000000 */
[----:B------:R0:W-:Y:S04]  /*cac0*/  STL [R1+0x410], R137 ;  /* 0x0004108901007387 */ /* 0x0001e80000100800 */
[----:B0-----:R-:W4:Y:S01]  /*cad0*/  LDL.LU R137, [R1+0x4a8] ;  /* 0x0004a80001897983 */ /* 0x001f220000300800 */
[----:B---3--:R-:W-:-:S05]  /*cae0*/  FADD R138, R136, R138 ;  /* 0x0000008a888a7221 */ /* 0x008fca0000000000 */
[----:B------:R0:W-:Y:S04]  /*caf0*/  STL [R1+0x414], R138 ;  /* 0x0004148a01007387 */ /* 0x0001e80000100800 */
[----:B0-----:R-:W2:Y:S01]  /*cb00*/  LDL.LU R138, [R1+0x4a4] ;  /* 0x0004a400018a7983 */ /* 0x001ea20000300800 */
[----:B----4-:R-:W-:-:S05]  /*cb10*/  FADD R139, R137, R139 ;  /* 0x0000008b898b7221 */ /* 0x010fca0000000000 */
[----:B------:R0:W-:Y:S04]  /*cb20*/  STL [R1+0x418], R139 ;  /* 0x0004188b01007387 */ /* 0x0001e80000100800 */
[----:B0-----:R-:W3:Y:S01]  /*cb30*/  LDL.LU R139, [R1+0x4a0] ;  /* 0x0004a000018b7983 */ /* 0x001ee20000300800 */
[----:B--2---:R-:W-:-:S05]  /*cb40*/  FADD R140, R138, R140 ;  /* 0x0000008c8a8c7221 */ /* 0x004fca0000000000 */
[----:B------:R0:W-:Y:S04]  /*cb50*/  STL [R1+0x41c], R140 ;  /* 0x00041c8c01007387 */ /* 0x0001e80000100800 */
[----:B0-----:R-:W2:Y:S01]  /*cb60*/  LDL.LU R140, [R1+0x49c] ;  /* 0x00049c00018c7983 */ /* 0x001ea20000300800 */
[----:B---3--:R-:W-:-:S05]  /*cb70*/  FADD R141, R139, R141 ;  /* 0x0000008d8b8d7221 */ /* 0x008fca0000000000 */
        /* <DEDUP_REMOVED lines=34> */
[----:B0-----:R0:W5:Y:S01]  /*cda0*/  LDL.LU R0, [R1+0x46c] ;  /* 0x00046c0001007983 */ /* 0x0011620000300800 */
[----:B------:R-:W-:Y:S01]  /*cdb0*/  UMOV UR6, URZ ;  /* 0x0000003f00067c82 */ /* 0x000fe20008000000 */
[----:B---3--:R-:W-:-:S05]  /*cdc0*/  FADD R2, R2, R151 ;  /* 0x0000009702027221 */ /* 0x008fca0000000000 */
[----:B------:R0:W-:Y:S02]  /*cdd0*/  STL [R1+0x450], R2 ;  /* 0x0004500201007387 */ /* 0x0001e40000100800 */
.L_x_24:
[----:B------:R-:W-:Y:S05]  /*cde0*/  @!P1 BRA `(.L_x_25) ;  /* 0x0000000000049947 */ /* 0x000fea0003800000 */
[----:B------:R-:W-:Y:S01]  /*cdf0*/  BPT.TRAP 0x1 ;  /* 0x000000040000795c */ /* 0x000fe20000300000 */
.L_x_25:
[----:B------:R-:W-:Y:S02]  /*ce00*/  UISETP.GT.U32.AND UP0, UPT, UR13, 0x1, UPT ;  /* 0x000000010d00788c */ /* 0x000fe4000bf04070 */
[----:B------:R-:W-:-:S04]  /*ce10*/  ULEA UR8, UR25, UR11, 0x3 ;  /* 0x0000000b19087291 */ /* 0x000fc8000f8e183f */
[----:B------:R-:W-:Y:S01]  /*ce20*/  UIADD3 UR8, UR8, 0x38, URZ ;  /* 0x0000003808087890 */ /* 0x000fe2000fffe03f */
[----:B------:R-:W-:-:S03]  /*ce30*/  PLOP3.LUT P0, PT, PT, PT, UP0, 0x80, 0x0 ;  /* 0x000000000000781c */ /* 0x000fc60003f0f008 */
[----:B------:R-:W-:-:S09]  /*ce40*/  UPRMT UR8, URZ, 0x654, UR8 ;  /* 0x000006543f087896 */ /* 0x000fd20008000008 */
[----:B------:R-:W-:Y:S01]  /*ce50*/  SYNCS.ARRIVE.TRANS64.RED.A1T0 RZ, [UR8], RZ ;  /* 0x000000ffffff79a7 */ /* 0x000fe20008100408 */
[----:B------:R-:W-:Y:S05]  /*ce60*/  @P0 BRA `(.L_x_26) ;  /* 0x0000000000040947 */ /* 0x000fea0003800000 */
[----:B------:R-:W-:Y:S01]  /*ce70*/  BPT.TRAP 0x1 ;  /* 0x000000040000795c */ /* 0x000fe20000300000 */
.L_x_26:
[----:B------:R-:W-:Y:S02]  /*ce80*/  UISETP.GT.AND UP2, UPT, UR24, 0x1, UPT ;  /* 0x000000011800788c */ /* 0x000fe4000bf44270 */
[----:B------:R-:W-:Y:S02]  /*ce90*/  UIADD3 UR14, UR14, 0x1, URZ ;  /* 0x000000010e0e7890 */ /* 0x000fe4000fffe03f */
[----:B------:R-:W-:Y:S02]  /*cea0*/  UIADD3 UR25, UR25, 0x1, URZ ;  /* 0x0000000119197890 */ /* 0x000fe4000fffe03f */
[----:B------:R-:W-:Y:S01]  /*ceb0*/  PLOP3.LUT P0, PT, PT, PT, UP2, 0x80, 0x0 ;  /* 0x000000000000781c */ /* 0x000fe20003f0f028 */
[----:B------:R-:W-:Y:S02]  /*cec0*/  UISETP.NE.AND UP0, UPT, UR14, 0x7, UPT ;  /* 0x000000070e00788c */ /* 0x000fe4000bf05270 */
[----:B------:R-:W-:Y:S02]  /*ced0*/  UISETP.NE.AND UP1, UPT, UR25, 0x7, UPT ;  /* 0x000000071900788c */ /* 0x000fe4000bf25270 */
[----:B------:R-:W-:-:S02]  /*cee0*/  USEL UR8, URZ, 0x1, UP0 ;  /* 0x000000013f087887 */ /* 0x000fc40008000000 */
[----:B------:R-:W-:Y:S02]  /*cef0*/  UIADD3 UR24, UR24, -0x1, URZ ;  /* 0xffffffff18187890 */ /* 0x000fe4000fffe03f */
[----:B------:R-:W-:Y:S02]  /*cf00*/  USEL UR14, UR14, URZ, UP0 ;  /* 0x0000003f0e0e7287 */ /* 0x000fe40008000000 */
[----:B-----5:R-:W-:Y:S01]  /*cf10*/  LOP3.LUT R0, R0, UR8, RZ, 0x3c, !PT ;  /* 0x0000000800007c12 */ /* 0x020fe2000f8e3cff */
[----:B------:R-:W-:Y:S01]  /*cf20*/  USEL UR25, UR25, URZ, UP1 ;  /* 0x0000003f19197287 */ /* 0x000fe20008800000 */
[----:B------:R-:W-:Y:S01]  /*cf30*/  UMOV UR8, 0x1 ;  /* 0x0000000100087882 */ /* 0x000fe20000000000 */
[----:B------:R-:W-:Y:S10]  /*cf40*/  @P0 BRA `(.L_x_27) ;  /* 0xffffff9c00bc0947 */ /* 0x000ff4000383ffff */
.L_x_19:
[----:B------:R-:W-:-:S04]  /*cf50*/  UISETP.NE.AND UP0, UPT, UR6, URZ, UPT ;  /* 0x0000003f0600728c */ /* 0x000fc8000bf05270 */
[----:B------:R-:W-:-:S06]  /*cf60*/  USEL UR6, URZ, 0x1, !UP0 ;  /* 0x000000013f067887 */ /* 0x000fcc000c000000 */
[----:B------:R-:W-:-:S13]  /*cf70*/  ISETP.NE.AND P0, PT, RZ, UR6, PT ;  /* 0x00000006ff007c0c */ /* 0x000fda000bf05270 */
[----:B------:R-:W-:Y:S05]  /*cf80*/  @!P0 BRA `(.L_x_28) ;  /* 0x0000003800108947 */ /* 0x000fea0003800000 */
[----:B------:R1:W-:Y:S04]  /*cf90*/  STL [R1+0x61c], R43 ;  /* 0x00061c2b01007387 */ /* 0x0003e80000100800 */
[----:B-1----:R-:W3:Y:S04]  /*cfa0*/  LDL.LU R43, [R1] ;  /* 0x00000000012b7983 */ /* 0x002ee80000300800 */
[----:B------:R1:W-:Y:S04]  /*cfb0*/  STL [R1+0x618], R44 ;  /* 0x0006182c01007387 */ /* 0x0003e80000100800 */
[----:B-1----:R-:W4:Y:S04]  /*cfc0*/  LDL.LU R44, [R1+0x4] ;  /* 0x00000400012c7983 */ /* 0x002f280000300800 */
[----:B------:R1:W-:Y:S04]  /*cfd0*/  STL [R1+0x614], R45 ;  /* 0x0006142d01007387 */ /* 0x0003e80000100800 */
[----:B-1----:R-:W5:Y:S04]  /*cfe0*/  LDL.LU R45, [R1+0x8] ;  /* 0x00000800012d7983 */ /* 0x002f680000300800 */
[----:B------:R1:W-:Y:S04]  /*cff0*/  STL [R1+0x610], R46 ;  /* 0x0006102e01007387 */ /* 0x0003e80000100800 */
[----:B-1----:R-:W2:Y:S04]  /*d000*/  LDL.LU R46, [R1+0xc] ;  /* 0x00000c00012e7983 */ /* 0x002ea80000300800 */
        /* <DEDUP_REMOVED lines=138> */
[----:B------:R-:W2:Y:S04]  /*d8b0*/  LDL.LU R0, [R1+0x1b0] ;  /* 0x0001b00001007983 */ /* 0x000ea80000300800 */
[----:B0-----:R-:W2:Y:S04]  /*d8c0*/  LDL.LU R2, [R1+0x204] ;  /* 0x0002040001027983 */ /* 0x001ea80000300800 */
[----:B------:R0:W-:Y:S04]  /*d8d0*/  STL [R1+0x4f8], R116 ;  /* 0x0004f87401007387 */ /* 0x0001e80000100800 */
        /* <DEDUP_REMOVED lines=66> */
[----:B0-----:R-:W2:Y:S01]  /*dd00*/  LDL.LU R149, [R1+0x12c] ;  /* 0x00012c0001957983 */ /* 0x001ea20000300800 */
[----:B---3--:R-:W-:-:S03]  /*dd10*/  FADD R3, R43, R3 ;  /* 0x000000032b037221 */ /* 0x008fc60000000000 */
[----:B------:R0:W-:Y:S01]  /*dd20*/  STL [R1+0x470], R150 ;  /* 0x0004709601007387 */ /* 0x0001e20000100800 */
[----:B----4-:R-:W-:Y:S01]  /*dd30*/  FADD R4, R44, R4 ;  /* 0x000000042c047221 */ /* 0x010fe20000000000 */
[----:B-----5:R-:W-:Y:S01]  /*dd40*/  FADD R5, R45, R5 ;  /* 0x000000052d057221 */ /* 0x020fe20000000000 */
[----:B--2---:R-:W-:Y:S01]  /*dd50*/  FADD R6, R46, R6 ;  /* 0x000000062e067221 */ /* 0x004fe20000000000 */
[----:B------:R-:W-:Y:S01]  /*dd60*/  FADD R7, R47, R7 ;  /* 0x000000072f077221 */ /* 0x000fe20000000000 */
[----:B0-----:R-:W2:Y:S04]  /*dd70*/  LDL.LU R150, [R1+0x128] ;  /* 0x0001280001967983 */ /* 0x001ea80000300800 */
[----:B------:R0:W-:Y:S01]  /*dd80*/  STL [R1+0x46c], R151 ;  /* 0x00046c9701007387 */ /* 0x0001e20000100800 */
[----:B------:R-:W-:Y:S01]  /*dd90*/  FADD R8, R48, R8 ;  /* 0x0000000830087221 */ /* 0x000fe20000000000 */
[----:B------:R-:W-:Y:S01]  /*dda0*/  FADD R9, R49, R9 ;  /* 0x0000000931097221 */ /* 0x000fe20000000000 */
[----:B------:R-:W-:Y:S01]  /*ddb0*/  FADD R10, R50, R10 ;  /* 0x0000000a320a7221 */ /* 0x000fe20000000000 */
[----:B0-----:R-:W3:Y:S04]  /*ddc0*/  LDL.LU R151, [R1+0x124] ;  /* 0x0001240001977983 */ /* 0x001ee80000300800 */
[----:B------:R-:W4:Y:S04]  /*ddd0*/  LDL.LU R43, [R1+0x61c] ;  /* 0x00061c00012b7983 */ /* 0x000f280000300800 */
[----:B------:R-:W5:Y:S04]  /*dde0*/  LDL.LU R44, [R1+0x618] ;  /* 0x00061800012c7983 */ /* 0x000f680000300800 */
[----:B------:R-:W4:Y:S04]  /*ddf0*/  LDL.LU R45, [R1+0x614] ;  /* 0x00061400012d7983 */ /* 0x000f280000300800 */
[----:B------:R-:W5:Y:S01]  /*de00*/  LDL.LU R46, [R1+0x610] ;  /* 0x00061000012e7983 */ /* 0x000f620000300800 */
[----:B------:R-:W-:-:S03]  /*de10*/  FADD R11, R51, R11 ;  /* 0x0000000b330b7221 */ /* 0x000fc60000000000 */
[----:B------:R-:W4:Y:S01]  /*de20*/  LDL.LU R47, [R1+0x60c] ;  /* 0x00060c00012f7983 */ /* 0x000f220000300800 */
[----:B------:R-:W-:-:S03]  /*de30*/  FADD R12, R52, R12 ;  /* 0x0000000c340c7221 */ /* 0x000fc60000000000 */
        /* <DEDUP_REMOVED lines=132> */
[----:B------:R-:W5:Y:S04]  /*e680*/  LDL.LU R114, [R1+0x500] ;  /* 0x0005000001727983 */ /* 0x000f680000300800 */
[----:B------:R-:W5:Y:S01]  /*e690*/  LDL.LU R115, [R1+0x4fc] ;  /* 0x0004fc0001737983 */ /* 0x000f620000300800 */
[----:B------:R-:W-:Y:S01]  /*e6a0*/  FADD R206, R149, R206 ;  /* 0x000000ce95ce7221 */ /* 0x000fe20000000000 */
[----:B------:R-:W-:Y:S01]  /*e6b0*/  FADD R237, R118, R237 ;  /* 0x000000ed76ed7221 */ /* 0x000fe20000000000 */
[----:B------:R-:W-:Y:S01]  /*e6c0*/  FADD R236, R119, R236 ;  /* 0x000000ec77ec7221 */ /* 0x000fe20000000000 */
[----:B------:R0:W-:Y:S01]  /*e6d0*/  STL [R1+0x200], R116 ;  /* 0x0002007401007387 */ /* 0x0001e20000100800 */
[----:B------:R-:W-:Y:S01]  /*e6e0*/  FADD R235, R120, R235 ;  /* 0x000000eb78eb7221 */ /* 0x000fe20000000000 */
        /* <DEDUP_REMOVED lines=8> */
[----:B0-----:R-:W4:Y:S01]  /*e770*/  LDL.LU R116, [R1+0x1b4] ;  /* 0x0001b40001747983 */ /* 0x001f220000300800 */
[----:B------:R-:W-:Y:S01]  /*e780*/  FADD R226, R129, R226 ;  /* 0x000000e281e27221 */ /* 0x000fe20000000000 */
[----:B------:R-:W-:Y:S01]  /*e790*/  FADD R225, R130, R225 ;  /* 0x000000e182e17221 */ /* 0x000fe20000000000 */
[----:B------:R-:W-:Y:S01]  /*e7a0*/  FADD R224, R131, R224 ;  /* 0x000000e083e07221 */ /* 0x000fe20000000000 */
[----:B------:R-:W4:Y:S01]  /*e7b0*/  LDL.LU R148, [R1+0x208] ;  /* 0x0002080001947983 */ /* 0x000f220000300800 */
[----:B------:R-:W-:Y:S01]  /*e7c0*/  FADD R223, R132, R223 ;  /* 0x000000df84df7221 */ /* 0x000fe20000000000 */
[----:B------:R-:W-:Y:S01]  /*e7d0*/  FADD R216, R139, R216 ;  /* 0x000000d88bd87221 */ /* 0x000fe20000000000 */
[----:B------:R-:W-:Y:S01]  /*e7e0*/  FADD R222, R133, R222 ;  /* 0x000000de85de7221 */ /* 0x000fe20000000000 */
        /* <DEDUP_REMOVED lines=8> */
[----:B------:R-:W5:Y:S01]  /*e870*/  LDL.LU R149, [R1+0x20c] ;  /* 0x00020c0001957983 */ /* 0x000f620000300800 */
[----:B------:R-:W-:Y:S01]  /*e880*/  FADD R212, R143, R212 ;  /* 0x000000d48fd47221 */ /* 0x000fe20000000000 */
[----:B------:R-:W-:Y:S01]  /*e890*/  FADD R218, R137, R218 ;  /* 0x000000da89da7221 */ /* 0x000fe20000000000 */
[----:B------:R-:W-:Y:S01]  /*e8a0*/  FADD R211, R144, R211 ;  /* 0x000000d390d37221 */ /* 0x000fe20000000000 */
[----:B------:R-:W5:Y:S01]  /*e8b0*/  LDL.LU R118, [R1+0x1bc] ;  /* 0x0001bc0001767983 */ /* 0x000f620000300800 */
[----:B------:R-:W-:Y:S01]  /*e8c0*/  FADD R217, R138, R217 ;  /* 0x000000d98ad97221 */ /* 0x000fe20000000000 */
[----:B------:R-:W-:Y:S01]  /*e8d0*/  FADD R210, R145, R210 ;  /* 0x000000d291d27221 */ /* 0x000fe20000000000 */
[----:B---3--:R-:W-:Y:S01]  /*e8e0*/  FADD R204, R151, R204 ;  /* 0x000000cc97cc7221 */ /* 0x008fe20000000000 */
[----:B------:R-:W3:Y:S01]  /*e8f0*/  LDL.LU R0, [R1+0x210] ;  /* 0x0002100001007983 */ /* 0x000ee20000300800 */
[----:B------:R-:W-:Y:S01]  /*e900*/  FADD R209, R146, R209 ;  /* 0x000000d192d17221 */ /* 0x000fe20000000000 */
[----:B--2---:R-:W-:Y:S01]  /*e910*/  FADD R205, R150, R205 ;  /* 0x000000cd96cd7221 */ /* 0x004fe20000000000 */
[----:B------:R-:W-:Y:S01]  /*e920*/  FADD R208, R147, R208 ;  /* 0x000000d093d07221 */ /* 0x000fe20000000000 */
[----:B------:R-:W2:Y:S04]  /*e930*/  LDL.LU R119, [R1+0x1c0] ;  /* 0x0001c00001777983 */ /* 0x000ea80000300800 */
[----:B0-----:R-:W2:Y:S04]  /*e940*/  LDL.LU R2, [R1+0x214] ;  /* 0x0002140001027983 */ /* 0x001ea80000300800 */
        /* <DEDUP_REMOVED lines=29> */
[----:B------:R-:W2:Y:S01]  /*eb20*/  LDL.LU R147, [R1+0x250] ;  /* 0x0002500001937983 */ /* 0x000ea20000300800 */
[----:B----4-:R-:W-:-:S03]  /*eb30*/  FADD R148, R116, R148 ;  /* 0x0000009474947221 */ /* 0x010fc60000000000 */
[----:B------:R-:W4:Y:S04]  /*eb40*/  LDL.LU R116, [R1+0x4f8] ;  /* 0x0004f80001747983 */ /* 0x000f280000300800 */
[----:B------:R0:W-:Y:S01]  /*eb50*/  STL [R1+0x208], R148 ;  /* 0x0002089401007387 */ /* 0x0001e20000100800 */
[----:B-----5:R-:W-:-:S03]  /*eb60*/  FADD R149, R117, R149 ;  /* 0x0000009575957221 */ /* 0x020fc60000000000 */
[----:B0-----:R-:W5:Y:S04]  /*eb70*/  LDL.LU R148, [R1+0x254] ;  /* 0x0002540001947983 */ /* 0x001f680000300800 */
[----:B------:R-:W4:Y:S04]  /*eb80*/  LDL.LU R117, [R1+0x4f4] ;  /* 0x0004f40001757983 */ /* 0x000f280000300800 */
[----:B------:R0:W-:Y:S04]  /*eb90*/  STL [R1+0x20c], R149 ;  /* 0x00020c9501007387 */ /* 0x0001e80000100800 */
[----:B0-----:R-:W4:Y:S01]  /*eba0*/  LDL.LU R149, [R1+0x258] ;  /* 0x0002580001957983 */ /* 0x001f220000300800 */
[----:B---3--:R-:W-:Y:S01]  /*ebb0*/  FADD R0, R118, R0 ;  /* 0x0000000076007221 */ /* 0x008fe20000000000 */
[----:B--2---:R-:W-:-:S02]  /*ebc0*/  FADD R2, R119, R2 ;  /* 0x0000000277027221 */ /* 0x004fc40000000000 */
[----:B------:R-:W2:Y:S01]  /*ebd0*/  LDL.LU R118, [R1+0x4f0] ;  /* 0x0004f00001767983 */ /* 0x000ea20000300800 */
[----:B------:R-:W-:-:S03]  /*ebe0*/  FADD R121, R120, R121 ;  /* 0x0000007978797221 */ /* 0x000fc60000000000 */
[----:B------:R0:W-:Y:S01]  /*ebf0*/  STL [R1+0x210], R0 ;  /* 0x0002100001007387 */ /* 0x0001e20000100800 */
[----:B------:R-:W-:-:S03]  /*ec00*/  FADD R123, R122, R123 ;  /* 0x0000007b7a7b7221 */ /* 0x000fc60000000000 */
[----:B0-----:R-:W3:Y:S04]  /*ec10*/  LDL.LU R0, [R1+0x25c] ;  /* 0x00025c0001007983 */ /* 0x001ee80000300800 */
[----:B------:R-:W2:Y:S04]  /*ec20*/  LDL.LU R119, [R1+0x4ec] ;  /* 0x0004ec0001777983 */ /* 0x000ea80000300800 */
[----:B------:R0:W-:Y:S01]  /*ec30*/  STL [R1+0x214], R2 ;  /* 0x0002140201007387 */ /* 0x0001e20000100800 */
[----:B------:R-:W-:Y:S01]  /*ec40*/  FADD R125, R124, R125 ;  /* 0x0000007d7c7d7221 */ /* 0x000fe20000000000 */
[----:B------:R-:W-:-:S02]  /*ec50*/  FADD R127, R126, R127 ;  /* 0x0000007f7e7f7221 */ /* 0x000fc40000000000 */
[----:B0-----:R-:W2:Y:S04]  /*ec60*/  LDL.LU R2, [R1+0x260] ;  /* 0x0002600001027983 */ /* 0x001ea80000300800 */
[----:B------:R-:W2:Y:S04]  /*ec70*/  LDL.LU R120, [R1+0x4e8] ;  /* 0x0004e80001787983 */ /* 0x000ea80000300800 */
[----:B------:R0:W-:Y:S01]  /*ec80*/  STL [R1+0x218], R121 ;  /* 0x0002187901007387 */ /* 0x0001e20000100800 */
[----:B------:R-:W-:-:S03]  /*ec90*/  FADD R129, R128, R129 ;  /* 0x0000008180817221 */ /* 0x000fc60000000000 */
        /* <DEDUP_REMOVED lines=42> */
[----:B------:R0:W-:Y:S04]  /*ef40*/  STL [R1+0x244], R144 ;  /* 0x0002449001007387 */ /* 0x0001e80000100800 */
[----:B0-----:R-:W2:Y:S04]  /*ef50*/  LDL.LU R144, [R1+0x278] ;  /* 0x0002780001907983 */ /* 0x001ea80000300800 */
[----:B------:R-:W2:Y:S04]  /*ef60*/  LDL.LU R138, [R1+0x4a0] ;  /* 0x0004a000018a7983 */ /* 0x000ea80000300800 */
[----:B------:R0:W-:Y:S04]  /*ef70*/  STL [R1+0x248], R145 ;  /* 0x0002489101007387 */ /* 0x0001e80000100800 */
[----:B0-----:R-:W2:Y:S04]  /*ef80*/  LDL.LU R145, [R1+0x27c] ;  /* 0x00027c0001917983 */ /* 0x001ea80000300800 */
[----:B------:R0:W-:Y:S01]  /*ef90*/  STL [R1+0x24c], R146 ;  /* 0x00024c9201007387 */ /* 0x0001e20000100800 */
[----:B-----5:R-:W-:-:S03]  /*efa0*/  FADD R148, R24, R148 ;  /* 0x0000009418947221 */ /* 0x020fc60000000000 */
[----:B0-----:R-:W5:Y:S04]  /*efb0*/  LDL.LU R146, [R1+0x280] ;  /* 0x0002800001927983 */ /* 0x001f680000300800 */
[----:B------:R0:W-:Y:S04]  /*efc0*/  STL [R1+0x250], R147 ;  /* 0x0002509301007387 */ /* 0x0001e80000100800 */
[----:B0-----:R-:W5:Y:S01]  /*efd0*/  LDL.LU R147, [R1+0x284] ;  /* 0x0002840001937983 */ /* 0x001f620000300800 */
[----:B----4-:R-:W-:-:S03]  /*efe0*/  FADD R149, R25, R149 ;  /* 0x0000009519957221 */ /* 0x010fc60000000000 */
[----:B------:R0:W-:Y:S04]  /*eff0*/  STL [R1+0x254], R148 ;  /* 0x0002549401007387 */ /* 0x0001e80000100800 */
[----:B0-----:R-:W4:Y:S04]  /*f000*/  LDL.LU R148, [R1+0x288] ;  /* 0x0002880001947983 */ /* 0x001f280000300800 */
[----:B------:R0:W-:Y:S04]  /*f010*/  STL [R1+0x258], R149 ;  /* 0x0002589501007387 */ /* 0x0001e80000100800 */
[----:B0-----:R-:W4:Y:S04]  /*f020*/  LDL.LU R149, [R1+0x28c] ;  /* 0x00028c0001957983 */ /* 0x001f280000300800 */
[----:B------:R-:W4:Y:S01]  /*f030*/  LDL.LU R150, [R1+0x290] ;  /* 0x0002900001967983 */ /* 0x000f220000300800 */
[----:B---3--:R-:W-:-:S03]  /*f040*/  FADD R0, R26, R0 ;  /* 0x000000001a007221 */ /* 0x008fc60000000000 */
[----:B------:R-:W3:Y:S01]  /*f050*/  LDL.LU R151, [R1+0x294] ;  /* 0x0002940001977983 */ /* 0x000ee20000300800 */
[----:B--2---:R-:W-:-:S03]  /*f060*/  FADD R2, R27, R2 ;  /* 0x000000021b027221 */ /* 0x004fc60000000000 */
[----:B------:R0:W-:Y:S04]  /*f070*/  STL [R1+0x25c], R0 ;  /* 0x00025c0001007387 */ /* 0x0001e80000100800 */
[----:B------:R-:W2:Y:S04]  /*f080*/  LDL.LU R27, [R1+0x2c8] ;  /* 0x0002c800011b7983 */ /* 0x000ea80000300800 */
[----:B------:R-:W2:Y:S04]  /*f090*/  LDL.LU R26, [R1+0x2cc] ;  /* 0x0002cc00011a7983 */ /* 0x000ea80000300800 */
[----:B------:R1:W-:Y:S04]  /*f0a0*/  STL [R1+0x260], R2 ;  /* 0x0002600201007387 */ /* 0x0003e80000100800 */
[----:B------:R-:W2:Y:S04]  /*f0b0*/  LDL.LU R25, [R1+0x2d0] ;  /* 0x0002d00001197983 */ /* 0x000ea80000300800 */
[----:B------:R-:W2:Y:S04]  /*f0c0*/  LDL.LU R24, [R1+0x2d4] ;  /* 0x0002d40001187983 */ /* 0x000ea80000300800 */
[----:B0-----:R-:W2:Y:S04]  /*f0d0*/  LDL.LU R0, [R1+0x2d8] ;  /* 0x0002d80001007983 */ /* 0x001ea80000300800 */
[----:B-1----:R-:W2:Y:S01]  /*f0e0*/  LDL.LU R2, [R1+0x2dc] ;  /* 0x0002dc0001027983 */ /* 0x002ea20000300800 */
[----:B------:R-:W-:-:S05]  /*f0f0*/  FADD R139, R28, R139 ;  /* 0x0000008b1c8b7221 */ /* 0x000fca0000000000 */
[----:B------:R0:W-:Y:S04]  /*f100*/  STL [R1+0x264], R139 ;  /* 0x0002648b01007387 */ /* 0x0001e80000100800 */
[----:B0-----:R-:W2:Y:S01]  /*f110*/  LDL.LU R139, [R1+0x49c] ;  /* 0x00049c00018b7983 */ /* 0x001ea20000300800 */
[----:B------:R-:W-:-:S03]  /*f120*/  FADD R140, R29, R140 ;  /* 0x0000008c1d8c7221 */ /* 0x000fc60000000000 */
[----:B------:R-:W2:Y:S04]  /*f130*/  LDL.LU R28, [R1+0x2c4] ;  /* 0x0002c400011c7983 */ /* 0x000ea80000300800 */
        /* <DEDUP_REMOVED lines=20> */
[----:B------:R0:W-:Y:S01]  /*f280*/  STL [R1+0x27c], R145 ;  /* 0x00027c9101007387 */ /* 0x0001e20000100800 */
[----:B-----5:R-:W-:-:S03]  /*f290*/  FADD R146, R35, R146 ;  /* 0x0000009223927221 */ /* 0x020fc60000000000 */
[----:B0-----:R-:W5:Y:S04]  /*f2a0*/  LDL.LU R145, [R1+0x484] ;  /* 0x0004840001917983 */ /* 0x001f680000300800 */
[----:B------:R-:W5:Y:S04]  /*f2b0*/  LDL.LU R34, [R1+0x2ac] ;  /* 0x0002ac0001227983 */ /* 0x000f680000300800 */
[----:B------:R0:W-:Y:S01]  /*f2c0*/  STL [R1+0x280], R146 ;  /* 0x0002809201007387 */ /* 0x0001e20000100800 */
[----:B------:R-:W-:-:S03]  /*f2d0*/  FADD R147, R36, R147 ;  /* 0x0000009324937221 */ /* 0x000fc60000000000 */
[----:B0-----:R-:W5:Y:S04]  /*f2e0*/  LDL.LU R146, [R1+0x480] ;  /* 0x0004800001927983 */ /* 0x001f680000300800 */
[----:B------:R-:W5:Y:S01]  /*f2f0*/  LDL.LU R35, [R1+0x2a8] ;  /* 0x0002a80001237983 */ /* 0x000f620000300800 */
[----:B----4-:R-:W-:-:S03]  /*f300*/  FADD R148, R37, R148 ;  /* 0x0000009425947221 */ /* 0x010fc60000000000 */
[----:B------:R0:W-:Y:S04]  /*f310*/  STL [R1+0x284], R147 ;  /* 0x0002849301007387 */ /* 0x0001e80000100800 */
[----:B0-----:R-:W4:Y:S01]  /*f320*/  LDL.LU R147, [R1+0x47c] ;  /* 0x00047c0001937983 */ /* 0x001f220000300800 */
[----:B------:R-:W-:-:S03]  /*f330*/  FADD R149, R38, R149 ;  /* 0x0000009526957221 */ /* 0x000fc60000000000 */
[----:B------:R-:W4:Y:S01]  /*f340*/  LDL.LU R36, [R1+0x2a4] ;  /* 0x0002a40001247983 */ /* 0x000f220000300800 */
[----:B------:R-:W-:-:S03]  /*f350*/  FADD R150, R39, R150 ;  /* 0x0000009627967221 */ /* 0x000fc60000000000 */
[----:B------:R0:W-:Y:S04]  /*f360*/  STL [R1+0x288], R148 ;  /* 0x0002889401007387 */ /* 0x0001e80000100800 */
[----:B0-----:R-:W4:Y:S04]  /*f370*/  LDL.LU R148, [R1+0x478] ;  /* 0x0004780001947983 */ /* 0x001f280000300800 */
[----:B------:R-:W4:Y:S04]  /*f380*/  LDL.LU R37, [R1+0x2a0] ;  /* 0x0002a00001257983 */ /* 0x000f280000300800 */
[----:B------:R0:W-:Y:S04]  /*f390*/  STL [R1+0x28c], R149 ;  /* 0x00028c9501007387 */ /* 0x0001e80000100800 */
[----:B0-----:R-:W4:Y:S04]  /*f3a0*/  LDL.LU R149, [R1+0x474] ;  /* 0x0004740001957983 */ /* 0x001f280000300800 */
[----:B------:R-:W4:Y:S04]  /*f3b0*/  LDL.LU R38, [R1+0x29c] ;  /* 0x00029c0001267983 */ /* 0x000f280000300800 */
[----:B------:R0:W-:Y:S04]  /*f3c0*/  STL [R1+0x290], R150 ;  /* 0x0002909601007387 */ /* 0x0001e80000100800 */
[----:B0-----:R-:W4:Y:S04]  /*f3d0*/  LDL.LU R150, [R1+0x470] ;  /* 0x0004700001967983 */ /* 0x001f280000300800 */
[----:B------:R-:W4:Y:S01]  /*f3e0*/  LDL.LU R39, [R1+0x298] ;  /* 0x0002980001277983 */ /* 0x000f220000300800 */
[----:B---3--:R-:W-:-:S05]  /*f3f0*/  FADD R151, R40, R151 ;  /* 0x0000009728977221 */ /* 0x008fca0000000000 */
[----:B------:R0:W-:Y:S01]  /*f400*/  STL [R1+0x294], R151 ;  /* 0x0002949701007387 */ /* 0x0001e20000100800 */
[----:B--2---:R-:W-:-:S03]  /*f410*/  FADD R27, R53, R27 ;  /* 0x0000001b351b7221 */ /* 0x004fc60000000000 */
[----:B0-----:R-:W2:Y:S01]  /*f420*/  LDL.LU R151, [R1+0x46c] ;  /* 0x00046c0001977983 */ /* 0x001ea20000300800 */
        /* <DEDUP_REMOVED lines=11> */
[----:B-----5:R-:W-:Y:S01]  /*f4e0*/  FADD R34, R46, R34 ;  /* 0x000000222e227221 */ /* 0x020fe20000000000 */
[----:B------:R-:W-:Y:S01]  /*f4f0*/  FADD R35, R45, R35 ;  /* 0x000000232d237221 */ /* 0x000fe20000000000 */
[----:B----4-:R-:W-:Y:S01]  /*f500*/  FADD R36, R44, R36 ;  /* 0x000000242c247221 */ /* 0x010fe20000000000 */
[----:B------:R-:W-:Y:S01]  /*f510*/  FADD R37, R43, R37 ;  /* 0x000000252b257221 */ /* 0x000fe20000000000 */
[----:B------:R-:W-:Y:S01]  /*f520*/  FADD R38, R42, R38 ;  /* 0x000000262a267221 */ /* 0x000fe20000000000 */
[----:B------:R-:W-:-:S05]  /*f530*/  FADD R39, R41, R39 ;  /* 0x0000002729277221 */ /* 0x000fca0000000000 */
[----:B------:R0:W-:Y:S04]  /*f540*/  STL [R1+0x298], R39 ;  /* 0x0002982701007387 */ /* 0x0001e80000100800 */
        /* <DEDUP_REMOVED lines=14> */
[----:B------:R-:W2:Y:S04]  /*f630*/  LDL.LU R52, [R1+0x2e0] ;  /* 0x0002e00001347983 */ /* 0x000ea80000300800 */
[----:B------:R2:W-:Y:S04]  /*f640*/  STL [R1+0x2d4], R24 ;  /* 0x0002d41801007387 */ /* 0x0005e80000100800 */
[----:B------:R-:W2:Y:S04]  /*f650*/  LDL.LU R51, [R1+0x2e4] ;  /* 0x0002e40001337983 */ /* 0x000ea80000300800 */
[----:B------:R2:W-:Y:S04]  /*f660*/  STL [R1+0x2d8], R0 ;  /* 0x0002d80001007387 */ /* 0x0005e80000100800 */
        /* <DEDUP_REMOVED lines=13> */
[----:B-1----:R-:W2:Y:S04]  /*f740*/  LDL.LU R38, [R1+0x318] ;  /* 0x0003180001267983 */ /* 0x002ea80000300800 */
[----:B---3--:R-:W3:Y:S04]  /*f750*/  LDL.LU R37, [R1+0x31c] ;  /* 0x00031c0001257983 */ /* 0x008ee80000300800 */
[----:B----4-:R-:W4:Y:S04]  /*f760*/  LDL.LU R36, [R1+0x320] ;  /* 0x0003200001247983 */ /* 0x010f280000300800 */
[----:B-----5:R-:W5:Y:S04]  /*f770*/  LDL.LU R35, [R1+0x324] ;  /* 0x0003240001237983 */ /* 0x020f680000300800 */
[----:B--2---:R-:W2:Y:S04]  /*f780*/  LDL.LU R34, [R1+0x328] ;  /* 0x0003280001227983 */ /* 0x004ea80000300800 */
        /* <DEDUP_REMOVED lines=12> */
[----:B------:R-:W-:Y:S01]  /*f850*/  FADD R52, R59, R52 ;  /* 0x000000343b347221 */ /* 0x000fe20000000000 */
        /* <DEDUP_REMOVED lines=28> */
[----:B---3--:R-:W-:-:S03]  /*fa20*/  FADD R37, R74, R37 ;  /* 0x000000254a257221 */ /* 0x008fc60000000000 */
[----:B------:R3:W-:Y:S01]  /*fa30*/  STL [R1+0x318], R38 ;  /* 0x0003182601007387 */ /* 0x0007e20000100800 */
[----:B----4-:R-:W-:-:S03]  /*fa40*/  FADD R36, R75, R36 ;  /* 0x000000244b247221 */ /* 0x010fc60000000000 */
[----:B------:R4:W-:Y:S01]  /*fa50*/  STL [R1+0x31c], R37 ;  /* 0x00031c2501007387 */ /* 0x0009e20000100800 */
[----:B-----5:R-:W-:-:S03]  /*fa60*/  FADD R35, R76, R35 ;  /* 0x000000234c237221 */ /* 0x020fc60000000000 */
[----:B------:R5:W-:Y:S01]  /*fa70*/  STL [R1+0x320], R36 ;  /* 0x0003202401007387 */ /* 0x000be20000100800 */
[----:B--2---:R-:W-:-:S03]  /*fa80*/  FADD R34, R77, R34 ;  /* 0x000000224d227221 */ /* 0x004fc60000000000 */
        /* <DEDUP_REMOVED lines=22> */
[----:B0-----:R-:W2:Y:S01]  /*fbf0*/  LDL.LU R52, [R1+0x35c] ;  /* 0x00035c0001347983 */ /* 0x001ea20000300800 */
[----:B------:R-:W-:-:S03]  /*fc00*/  FADD R2, R89, R2 ;  /* 0x0000000259027221 */ /* 0x000fc60000000000 */
[----:B------:R0:W-:Y:S04]  /*fc10*/  STL [R1+0x350], R24 ;  /* 0x0003501801007387 */ /* 0x0001e80000100800 */
[----:B-1----:R-:W2:Y:S04]  /*fc20*/  LDL.LU R51, [R1+0x360] ;  /* 0x0003600001337983 */ /* 0x002ea80000300800 */
        /* <DEDUP_REMOVED lines=181> */
[----:B------:R-:W-:Y:S01]  /*10780*/  FADD R0, R150, R0 ;  /* 0x0000000096007221 */ /* 0x000fe20000000000 */
[----:B------:R-:W-:-:S05]  /*10790*/  FADD R2, R2, R151 ;  /* 0x0000009702027221 */ /* 0x000fca0000000000 */
[----:B------:R1:W-:Y:S04]  /*107a0*/  STL [R1+0x450], R2 ;  /* 0x0004500201007387 */ /* 0x0003e80000100800 */
[----:B------:R1:W-:Y:S04]  /*107b0*/  STL [R1+0x448], R24 ;  /* 0x0004481801007387 */ /* 0x0003e80000100800 */
[----:B------:R1:W-:Y:S02]  /*107c0*/  STL [R1+0x44c], R0 ;  /* 0x00044c0001007387 */ /* 0x0003e40000100800 */
.L_x_28:
[----:B-1----:R-:W1:Y:S02]  /*107d0*/  LDC R0, c[0x0][0x28c] ;  /* 0x0000a300ff007b82 */ /* 0x002e640000000800 */
[----:B-1----:R-:W-:-:S13]  /*107e0*/  ISETP.GE.AND P0, PT, R0, 0x1, PT ;  /* 0x000000010000780c */ /* 0x002fda0003f06270 */
[----:B------:R-:W-:Y:S05]  /*107f0*/  @!P0 BRA `(.L_x_29) ;  /* 0x0000000000508947 */ /* 0x000fea0003800000 */
[----:B------:R-:W-:-:S06]  /*10800*/  UISETP.NE.AND UP0, UPT, UR23, 0x3, UPT ;  /* 0x000000031700788c */ /* 0x000fcc000bf05270 */
[----:B------:R-:W-:-:S13]  /*10810*/  PLOP3.LUT P0, PT, PT, PT, UP0, 0x80, 0x0 ;  /* 0x000000000000781c */ /* 0x000fda0003f0f008 */
[----:B------:R-:W-:Y:S05]  /*10820*/  @!P0 BRA `(.L_x_30) ;  /* 0x0000000000048947 */ /* 0x000fea0003800000 */
[----:B------:R-:W-:Y:S01]  /*10830*/  BPT.TRAP 0x1 ;  /* 0x000000040000795c */ /* 0x000fe20000300000 */
.L_x_30:
[----:B------:R-:W-:-:S04]  /*10840*/  UISETP.LT.AND UP0, UPT, UR9, 0x1, UPT ;  /* 0x000000010900788c */ /* 0x000fc8000bf01270 */
[----:B------:R-:W-:Y:S02]  /*10850*/  USEL UR8, UR9, 0x1, UP0 ;  /* 0x0000000109087887 */ /* 0x000fe40008000000 */
[----:B------:R-:W-:Y:S02]  /*10860*/  UISETP.GT.U32.AND UP0, UPT, UR13, 0x1, UPT ;  /* 0x000000010d00788c */ /* 0x000fe4000bf04070 */
[----:B------:R-:W-:-:S04]  /*10870*/  UIADD3 UR8, UR5, UR9, -UR8 ;  /* 0x0000000905087290 */ /* 0x000fc8000fffe808 */
[----:B------:R-:W-:Y:S01]  /*10880*/  UIMAD.WIDE.U32 UR6, UR8, 0x24924925, URZ ;  /* 0x24924925080678a5 */ /* 0x000fe2000f8e003f */
[----:B------:R-:W-:-:S03]  /*10890*/  PLOP3.LUT P0, PT, PT, PT, UP0, 0x80, 0x0 ;  /* 0x000000000000781c */ /* 0x000fc60003f0f008 */
[----:B------:R-:W-:-:S04]  /*108a0*/  UIADD3 UR6, UR8, -UR7, URZ ;  /* 0x8000000708067290 */ /* 0x000fc8000fffe03f */
[----:B------:R-:W-:-:S04]  /*108b0*/  ULEA.HI UR6, UR6, UR7, URZ, 0x1f ;  /* 0x0000000706067291 */ /* 0x000fc8000f8ff83f */
[----:B------:R-:W-:-:S04]  /*108c0*/  USHF.R.U32.HI UR6, URZ, 0x2, UR6 ;  /* 0x000000023f067899 */ /* 0x000fc80008011606 */
[----:B------:R-:W-:-:S04]  /*108d0*/  UIMAD UR6, UR6, -0x7, UR8 ;  /* 0xfffffff9060678a4 */ /* 0x000fc8000f8e0208 */
[----:B------:R-:W-:-:S04]  /*108e0*/  ULEA UR6, UR6, UR11, 0x3 ;  /* 0x0000000b06067291 */ /* 0x000fc8000f8e183f */
[----:B------:R-:W-:-:S04]  /*108f0*/  UIADD3 UR6, UR6, 0x38, URZ ;  /* 0x0000003806067890 */ /* 0x000fc8000fffe03f */
[----:B------:R-:W-:-:S09]  /*10900*/  UPRMT UR6, URZ, 0x654, UR6 ;  /* 0x000006543f067896 */ /* 0x000fd20008000006 */
[----:B------:R-:W-:Y:S01]  /*10910*/  SYNCS.ARRIVE.TRANS64.RED.A1T0 RZ, [UR6], RZ ;  /* 0x000000ffffff79a7 */ /* 0x000fe20008100406 */
[----:B------:R-:W-:Y:S05]  /*10920*/  @P0 BRA `(.L_x_29) ;  /* 0x0000000000040947 */ /* 0x000fea0003800000 */
[----:B------:R-:W-:Y:S01]  /*10930*/  BPT.TRAP 0x1 ;  /* 0x000000040000795c */ /* 0x000fe20000300000 */
.L_x_29:
[----:B------:R-:W3:Y:S01]  /*10940*/  LDL.LU R27, [R1+0x460] ;  /* 0x00046000011b7983 */ /* 0x000ee20000300800 */
[----:B------:R-:W1:Y:S01]  /*10950*/  LDC R24, c[0x0][0x288] ;  /* 0x0000a200ff187b82 */ /* 0x000e620000000800 */
[----:B------:R-:W0:Y:S01]  /*10960*/  S2R R26, SR_TID.X ;  /* 0x00000000001a7919 */ /* 0x000e220000002100 */
[----:B------:R-:W-:Y:S01]  /*10970*/  UIADD3 UR8, UR9, UR5, URZ ;  /* 0x0000000509087290 */ /* 0x000fe2000fffe03f */
[----:B------:R-:W-:Y:S01]  /*10980*/  ULDC UR6, c[0x0][0x284] ;  /* 0x0000a10000067ab9 */ /* 0x000fe20000000800 */
[----:B------:R-:W4:Y:S02]  /*10990*/  LDL.LU R25, [R1+0x45c] ;  /* 0x00045c0001197983 */ /* 0x000f240000300800 */
[----:B------:R-:W-:Y:S01]  /*109a0*/  UISETP.GT.U32.AND UP0, UPT, UR8, 0x6, UPT ;  /* 0x000000060800788c */ /* 0x000fe2000bf04070 */
[----:B------:R-:W-:Y:S01]  /*109b0*/  IMAD.MOV.U32 R40, RZ, RZ, -0x1 ;  /* 0xffffffffff287424 */ /* 0x000fe200078e00ff */
[----:B------:R-:W-:Y:S02]  /*109c0*/  USHF.R.S32.HI UR11, URZ, 0x1f, UR10 ;  /* 0x0000001f3f0b7899 */ /* 0x000fe4000801140a */
[----:B------:R-:W-:-:S02]  /*109d0*/  UISETP.LT.U32.AND UP0, UPT, UR9, 0x7, UP0 ;  /* 0x000000070900788c */ /* 0x000fc40008701070 */
[----:B------:R-:W-:Y:S01]  /*109e0*/  UISETP.GE.U32.AND UP1, UPT, UR9, 0x7, UPT ;  /* 0x000000070900788c */ /* 0x000fe2000bf26070 */
[----:B------:R-:W-:Y:S01]  /*109f0*/  ULDC.64 UR16, c[0x0][0x5d0] ;  /* 0x0001740000107ab9 */ /* 0x000fe20000000a00 */
[----:B------:R-:W-:-:S04]  /*10a00*/  USEL UR12, URZ, 0x1, !UP0 ;  /* 0x000000013f0c7887 */ /* 0x000fc8000c000000 */
[----:B------:R-:W-:Y:S01]  /*10a10*/  ULOP3.LUT UR4, UR4, UR12, URZ, 0x3c, !UPT ;  /* 0x0000000c04047292 */ /* 0x000fe2000f8e3c3f */
[C---:B0-----:R-:W-:Y:S01]  /*10a20*/  LOP3.LUT R2, R26.reuse, 0x3, RZ, 0xc0, !PT ;  /* 0x000000031a027812 */ /* 0x041fe200078ec0ff */
[----:B------:R-:W-:Y:S01]  /*10a30*/  IMAD.SHL.U32 R32, R26, 0x2, RZ ;  /* 0x000000021a207824 */ /* 0x000fe200078e00ff */
[----:B------:R-:W-:-:S03]  /*10a40*/  SHF.R.U32.HI R34, RZ, 0x7, R26 ;  /* 0x00000007ff227819 */ /* 0x000fc6000001161a */
[----:B-1----:R-:W-:Y:S01]  /*10a50*/  IMAD R2, R2, -0x2, R24 ;  /* 0xfffffffe02027824 */ /* 0x002fe200078e0218 */
[----:B------:R-:W-:Y:S02]  /*10a60*/  LOP3.LUT R34, R34, 0x1, RZ, 0xc0, !PT ;  /* 0x0000000122227812 */ /* 0x000fe400078ec0ff */
[----:B------:R-:W-:-:S03]  /*10a70*/  LOP3.LUT R32, R32, 0x6, RZ, 0xc0, !PT ;  /* 0x0000000620207812 */ /* 0x000fc600078ec0ff */
[----:B------:R-:W-:Y:S02]  /*10a80*/  IMAD.SHL.U32 R35, R34, 0x40, RZ ;  /* 0x0000004022237824 */ /* 0x000fe400078e00ff */
[----:B---3--:R-:W-:-:S04]  /*10a90*/  IMAD.WIDE R36, R27, 0x100, RZ ;  /* 0x000001001b247825 */ /* 0x008fc800078e02ff */
[----:B----4-:R-:W-:Y:S01]  /*10aa0*/  IMAD.SHL.U32 R0, R25, 0x100, RZ ;  /* 0x0000010019007824 */ /* 0x010fe200078e00ff */
[----:B------:R-:W-:-:S04]  /*10ab0*/  PRMT R32, R32, 0x6540, R25 ;  /* 0x0000654020207816 */ /* 0x000fc80000000019 */
[----:B------:R-:W-:Y:S01]  /*10ac0*/  ISETP.GE.AND P0, PT, R0, R24, PT ;  /* 0x000000180000720c */ /* 0x000fe20003f06270 */
[----:B------:R-:W-:Y:S01]  /*10ad0*/  IMAD.IADD R0, R2, 0x1, -R0 ;  /* 0x0000000102007824 */ /* 0x000fe200078e0a00 */
[----:B------:R-:W-:Y:S02]  /*10ae0*/  SHF.R.U32.HI R2, RZ, 0x2, R26 ;  /* 0x00000002ff027819 */ /* 0x000fe4000001161a */
[----:B------:R-:W-:Y:S01]  /*10af0*/  LOP3.LUT R24, R26, 0x60, RZ, 0xc0, !PT ;  /* 0x000000601a187812 */ /* 0x000fe200078ec0ff */
[----:B------:R-:W-:Y:S01]  /*10b00*/  IMAD.U32 R26, RZ, RZ, UR16 ;  /* 0x00000010ff1a7e24 */ /* 0x000fe2000f8e00ff */
[----:B------:R-:W-:Y:S02]  /*10b10*/  LOP3.LUT R2, R2, 0x7, RZ, 0xc0, !PT ;  /* 0x0000000702027812 */ /* 0x000fe400078ec0ff */
[----:B------:R-:W-:Y:S02]  /*10b20*/  SHF.R.U32.HI R24, RZ, 0x1, R24 ;  /* 0x00000001ff187819 */ /* 0x000fe40000011618 */
[----:B------:R-:W-:-:S02]  /*10b30*/  LOP3.LUT R35, R35, 0x40, R2, 0xe2, !PT ;  /* 0x0000004023237812 */ /* 0x000fc400078ee202 */
[----:B------:R-:W-:Y:S02]  /*10b40*/  IADD3 R2, RZ, -R24, -R2 ;  /* 0x80000018ff027210 */ /* 0x000fe40007ffe802 */
[----:B------:R-:W-:Y:S02]  /*10b50*/  SHF.R.S32.HI R33, RZ, 0x1f, R32 ;  /* 0x0000001fff217819 */ /* 0x000fe40000011420 */
[----:B------:R-:W-:Y:S01]  /*10b60*/  LOP3.LUT R35, R36, R35, R24, 0xfe, !PT ;  /* 0x0000002324237212 */ /* 0x000fe200078efe18 */
[----:B------:R-:W-:Y:S02]  /*10b70*/  IMAD R34, R34, -0x40, R2 ;  /* 0xffffffc022227824 */ /* 0x000fe400078e0202 */
[----:B------:R-:W-:Y:S02]  /*10b80*/  IMAD.SHL.U32 R2, R27, 0x100, RZ ;  /* 0x000001001b027824 */ /* 0x000fe400078e00ff */
[----:B------:R-:W-:-:S03]  /*10b90*/  IMAD.WIDE.U32 R26, R26, UR10, R32 ;  /* 0x0000000a1a1a7c25 */ /* 0x000fc6000f8e0020 */
[C---:B------:R-:W-:Y:S02]  /*10ba0*/  IADD3 R34, -R2.reuse, UR6, R34 ;  /* 0x0000000602227c10 */ /* 0x040fe4000fffe122 */
[----:B------:R-:W-:Y:S01]  /*10bb0*/  ISETP.GE.OR P0, PT, R2, UR6, P0 ;  /* 0x0000000602007c0c */ /* 0x000fe20008706670 */
[----:B------:R-:W-:Y:S02]  /*10bc0*/  UIMAD.WIDE.U32 UR6, UR8, 0x24924925, URZ ;  /* 0x24924925080678a5 */ /* 0x000fe4000f8e003f */
[----:B------:R-:W-:Y:S02]  /*10bd0*/  UIMAD UR6, UR11, UR16, URZ ;  /* 0x000000100b0672a4 */ /* 0x000fe4000f8e023f */
[----:B------:R-:W-:Y:S02]  /*10be0*/  UIADD3 UR5, UR8, -UR7, URZ ;  /* 0x8000000708057290 */ /* 0x000fe4000fffe03f */
[----:B------:R-:W-:Y:S02]  /*10bf0*/  UIMAD UR6, UR10, UR17, UR6 ;  /* 0x000000110a0672a4 */ /* 0x000fe4000f8e0206 */
[----:B------:R-:W-:-:S04]  /*10c00*/  ULEA.HI UR5, UR5, UR7, URZ, 0x1f ;  /* 0x0000000705057291 */ /* 0x000fc8000f8ff83f */
[----:B------:R-:W-:Y:S01]  /*10c10*/  USHF.R.U32.HI UR5, URZ, 0x2, UR5 ;  /* 0x000000023f057899 */ /* 0x000fe20008011605 */
[----:B------:R-:W-:-:S03]  /*10c20*/  VIADD R27, R27, UR6 ;  /* 0x000000061b1b7c36 */ /* 0x000fc60008000000 */
[----:B------:R-:W-:Y:S02]  /*10c30*/  @UP1 ULOP3.LUT UR4, UR4, 0x1, UR5, 0x78, !UPT ;  /* 0x0000000104041892 */ /* 0x000fe4000f8e7805 */
[----:B------:R-:W-:Y:S01]  /*10c40*/  UIMAD UR5, UR5, -0x7, UR8 ;  /* 0xfffffff9050578a4 */ /* 0x000fe2000f8e0208 */
[----:B------:R-:W-:Y:S11]  /*10c50*/  @P0 BRA `(.L_x_31) ;  /* 0x0000012400b40947 */ /* 0x000ff60003800000 */
[----:B------:R-:W0:Y:S01]  /*10c60*/  LDC.64 R28, c[0x0][0x5c8] ;  /* 0x00017200ff1c7b82 */ /* 0x000e220000000a00 */
[----:B------:R-:W-:Y:S01]  /*10c70*/  ULDC.64 UR6, c[0x0][0x5c0] ;  /* 0x0001700000067ab9 */ /* 0x000fe20000000a00 */
[----:B------:R-:W-:Y:S01]  /*10c80*/  BSSY B0, `(.L_x_31) ;  /* 0x000126a000007945 */ /* 0x000fe20003800000 */
[-C--:B0-----:R-:W-:Y:S01]  /*10c90*/  IMAD R2, R37, R28.reuse, RZ ;  /* 0x0000001c25027224 */ /* 0x081fe200078e02ff */
[----:B------:R-:W-:Y:S01]  /*10ca0*/  SHF.L.U64.HI R38, R28, 0x3, R29 ;  /* 0x000000031c267819 */ /* 0x000fe2000001021d */
[----:B------:R-:W-:-:S04]  /*10cb0*/  IMAD.WIDE.U32 R26, R35, R28, R26 ;  /* 0x0000001c231a7225 */ /* 0x000fc800078e001a */
[----:B------:R-:W-:Y:S01]  /*10cc0*/  IMAD R2, R35, R29, R2 ;  /* 0x0000001d23027224 */ /* 0x000fe200078e0202 */
[C---:B------:R-:W-:Y:S01]  /*10cd0*/  LEA R30, P2, R28.reuse, R26, 0x7 ;  /* 0x0000001a1c1e7211 */ /* 0x040fe200078438ff */
[----:B------:R-:W-:Y:S01]  /*10ce0*/  IMAD.SHL.U32 R25, R28, 0x8, RZ ;  /* 0x000000081c197824 */ /* 0x000fe200078e00ff */
[----:B------:R-:W-:Y:S01]  /*10cf0*/  IADD3 R24, P5, R26, UR6, RZ ;  /* 0x000000061a187c10 */ /* 0x000fe2000ffbe0ff */
[----:B------:R-:W-:-:S03]  /*10d00*/  IMAD.IADD R2, R27, 0x1, R2 ;  /* 0x000000011b027824 */ /* 0x000fc600078e0202 */
[----:B------:R-:W-:Y:S02]  /*10d10*/  IADD3 R26, P0, P1, R26, UR6, R25 ;  /* 0x000000061a1a7c10 */ /* 0x000fe4000f91e019 */
[----:B------:R-:W-:Y:S02]  /*10d20*/  LEA.HI.X R31, R28, R2, R29, 0x7, P2 ;  /* 0x000000021c1f7211 */ /* 0x000fe400010f3c1d */
[----:B------:R-:W-:Y:S02]  /*10d30*/  IADD3 R28, P2, P3, R30, UR6, R25 ;  /* 0x000000061e1c7c10 */ /* 0x000fe4000fb5e019 */
[----:B------:R-:W-:Y:S02]  /*10d40*/  IADD3.X R25, R2, UR7, RZ, P5, !PT ;  /* 0x0000000702197c10 */ /* 0x000fe4000affe4ff */
[----:B------:R-:W-:Y:S02]  /*10d50*/  FSETP.NEU.AND P5, PT, RZ, UR22, PT ;  /* 0x00000016ff007c0b */ /* 0x000fe4000bfad000 */
[----:B------:R-:W-:-:S02]  /*10d60*/  IADD3 R30, P6, R30, UR6, RZ ;  /* 0x000000061e1e7c10 */ /* 0x000fc4000ffde0ff */
[C-C-:B------:R-:W-:Y:S02]  /*10d70*/  IADD3.X R29, R31.reuse, UR7, R38.reuse, P2, P3 ;  /* 0x000000071f1d7c10 */ /* 0x140fe400097e6426 */
[----:B------:R-:W-:Y:S02]  /*10d80*/  IADD3.X R27, R2, UR7, R38, P0, P1 ;  /* 0x00000007021b7c10 */ /* 0x000fe400087e2426 */
[----:B------:R-:W-:-:S05]  /*10d90*/  IADD3.X R31, R31, UR7, RZ, P6, !PT ;  /* 0x000000071f1f7c10 */ /* 0x000fca000b7fe4ff */
[----:B------:R-:W-:Y:S05]  /*10da0*/  @!P5 BRA `(.L_x_32) ;  /* 0x000000d800f8d947 */ /* 0x000fea0003800000 */
[----:B------:R-:W-:Y:S01]  /*10db0*/  ULDC.64 UR6, c[0x0][0x5b8] ;  /* 0x00016e0000067ab9 */ /* 0x000fe20000000a00 */
[----:B------:R-:W-:Y:S01]  /*10dc0*/  BSSY B1, `(.L_x_33) ;  /* 0x0000013000017945 */ /* 0x000fe20003800000 */
[----:B------:R-:W-:Y:S01]  /*10dd0*/  IMAD.U32 R2, RZ, RZ, UR6 ;  /* 0x00000006ff027e24 */ /* 0x000fe2000f8e00ff */
[----:B------:R-:W-:-:S03]  /*10de0*/  UIMAD UR6, UR11, UR6, URZ ;  /* 0x000000060b0672a4 */ /* 0x000fc6000f8e023f */
[----:B------:R-:W-:Y:S01]  /*10df0*/  IMAD.WIDE.U32 R32, R2, UR10, R32 ;  /* 0x0000000a02207c25 */ /* 0x000fe2000f8e0020 */
[----:B------:R-:W-:-:S03]  /*10e00*/  UIMAD UR6, UR10, UR7, UR6 ;  /* 0x000000070a0672a4 */ /* 0x000fc6000f8e0206 */
[----:B------:R-:W-:Y:S01]  /*10e10*/  IMAD.MOV.U32 R38, RZ, RZ, R32 ;  /* 0x000000ffff267224 */ /* 0x000fe200078e0020 */
[----:B------:R-:W-:Y:S02]  /*10e20*/  ULDC.64 UR10, c[0x0][0x5a8] ;  /* 0x00016a00000a7ab9 */ /* 0x000fe40000000a00 */
[----:B------:R-:W-:Y:S01]  /*10e30*/  VIADD R39, R33, UR6 ;  /* 0x0000000621277c36 */ /* 0x000fe20008000000 */
[----:B------:R-:W-:Y:S02]  /*10e40*/  ULDC.64 UR6, c[0x0][0x5b0] ;  /* 0x00016c0000067ab9 */ /* 0x000fe40000000a00 */
[----:B------:R-:W-:Y:S02]  /*10e50*/  IMAD R2, R37, UR6, RZ ;  /* 0x0000000625027c24 */ /* 0x000fe4000f8e02ff */
[----:B------:R-:W-:-:S04]  /*10e60*/  IMAD.WIDE.U32 R32, R35, UR6, R38 ;  /* 0x0000000623207c25 */ /* 0x000fc8000f8e0026 */
[----:B------:R-:W-:Y:S01]  /*10e70*/  IMAD R2, R35, UR7, R2 ;  /* 0x0000000723027c24 */ /* 0x000fe2000f8e0202 */
[----:B------:R-:W-:-:S04]  /*10e80*/  IADD3 R32, P0, R32, UR10, RZ ;  /* 0x0000000a20207c10 */ /* 0x000fc8000ff1e0ff */
[--C-:B------:R-:W-:Y:S02]  /*10e90*/  IADD3.X R33, R33, UR11, R2.reuse, P0, !PT ;  /* 0x0000000b21217c10 */ /* 0x100fe400087fe402 */
[----:B------:R-:W-:Y:S02]  /*10ea0*/  ISETP.GE.AND P0, PT, R34, 0x1, PT ;  /* 0x000000012200780c */ /* 0x000fe40003f06270 */
[----:B------:R-:W-:Y:S02]  /*10eb0*/  PRMT R2, RZ, 0x7610, R2 ;  /* 0x00007610ff027816 */ /* 0x000fe40000000002 */
[----:B------:R-:W-:-:S13]  /*10ec0*/  ISETP.LT.OR P1, PT, R0, 0x1, !P0 ;  /* 0x000000010000780c */ /* 0x000fda0004721670 */
[----:B------:R-:W-:Y:S05]  /*10ed0*/  @P1 BRA `(.L_x_34) ;  /* 0x0000000000041947 */ /* 0x000fea0003800000 */
[----:B------:R0:W5:Y:S02]  /*10ee0*/  LDG.E.U8 R2, desc[UR20][R32.64] ;  /* 0x0000001420027981 */ /* 0x000164000c1e1100 */
.L_x_34:
[----:B------:R-:W-:Y:S05]  /*10ef0*/  BSYNC B1 ;  /* 0x0000000000017941 */ /* 0x000fea0003800000 */
.L_x_33:
[----:B-----5:R-:W-:Y:S01]  /*10f00*/  LOP3.LUT R2, R2, 0xff, RZ, 0xc0, !PT ;  /* 0x000000ff02027812 */ /* 0x020fe200078ec0ff */
[----:B------:R-:W-:Y:S03]  /*10f10*/  BSSY B1, `(.L_x_35) ;  /* 0x000000b000017945 */ /* 0x000fe60003800000 */
[----:B------:R-:W-:-:S05]  /*10f20*/  F2FP.F16.E4M3.UNPACK_B R2, R2 ;  /* 0x00000002ff02723e */ /* 0x000fca00020006ff */
[----:B------:R-:W-:-:S05]  /*10f30*/  HADD2.F32 R2, -RZ, R2.H0_H0 ;  /* 0x20000002ff027230 */ /* 0x000fca0000004100 */
[----:B------:R-:W-:-:S04]  /*10f40*/  FMUL R2, R2, UR22 ;  /* 0x0000001602027c20 */ /* 0x000fc80008400000 */
[--C-:B------:R-:W-:Y:S01]  /*10f50*/  FFMA R3, R3, UR15, R2.reuse ;  /* 0x0000000f03037c23 */ /* 0x100fe20008000002 */
[----:B------:R-:W-:-:S04]  /*10f60*/  PRMT R2, RZ, 0x7610, R2 ;  /* 0x00007610ff027816 */ /* 0x000fc80000000002 */
[----:B------:R-:W-:-:S05]  /*10f70*/  F2FP.SATFINITE.E4M3.F32.PACK_AB_MERGE_C R3, RZ, R3, RZ ;  /* 0x00000003ff03723e */ /* 0x000fca00048070ff */
[----:B------:R1:W-:Y:S01]  /*10f80*/  @!P1 STG.E.U8 desc[UR20][R24.64], R3 ;  /* 0x0000000318009986 */ /* 0x0003e2000c101114 */
[----:B------:R-:W-:-:S13]  /*10f90*/  ISETP.LT.OR P1, PT, R0, 0x2, !P0 ;  /* 0x000000020000780c */ /* 0x000fda0004721670 */
[----:B-1----:R-:W-:Y:S05]  /*10fa0*/  @P1 BRA `(.L_x_36) ;  /* 0x0000000000041947 */ /* 0x002fea0003800000 */
[----:B------:R1:W5:Y:S02]  /*10fb0*/  LDG.E.U8 R2, desc[UR20][R32.64+0x1] ;  /* 0x0000011420027981 */ /* 0x000364000c1e1100 */
.L_x_36:
[----:B------:R-:W-:Y:S05]  /*10fc0*/  BSYNC B1 ;  /* 0x0000000000017941 */ /* 0x000fea0003800000 */
.L_x_35:
[----:B-----5:R-:W-:Y:S01]  /*10fd0*/  LOP3.LUT R2, R2, 0xff, RZ, 0xc0, !PT ;  /* 0x000000ff02027812 */ /* 0x020fe200078ec0ff */
[----:B------:R-:W-:Y:S03]  /*10fe0*/  BSSY B1, `(.L_x_37) ;  /* 0x0000013000017945 */ /* 0x000fe60003800000 */
[----:B------:R-:W-:-:S05]  /*10ff0*/  F2FP.F16.E4M3.UNPACK_B R2, R2 ;  /* 0x00000002ff02723e */ /* 0x000fca00020006ff */
[----:B------:R-:W-:-:S05]  /*11000*/  HADD2.F32 R2, -RZ, R2.H0_H0 ;  /* 0x20000002ff027230 */ /* 0x000fca0000004100 */
[----:B------:R-:W-:-:S04]  /*11010*/  FMUL R2, R2, UR22 ;  /* 0x0000001602027c20 */ /* 0x000fc80008400000 */
[----:B------:R-:W-:-:S05]  /*11020*/  FFMA R4, R4, UR15, R2 ;  /* 0x0000000f04047c23 */ /* 0x000fca0008000002 */
[----:B------:R-:W-:-:S05]  /*11030*/  F2FP.SATFINITE.E4M3.F32.PACK_AB_MERGE_C R4, RZ, R4, RZ ;  /* 0x00000004ff04723e */ /* 0x000fca00048070ff */
[----:B------:R3:W-:Y:S01]  /*11040*/  @!P1 STG.E.U8 desc[UR20][R24.64+0x1], R4 ;  /* 0x0000010418009986 */ /* 0x0007e2000c101114 */
[----:B------:R-:W-:-:S05]  /*11050*/  IADD3 R2, P1, R35, 0x8, RZ ;  /* 0x0000000823027810 */ /* 0x000fca0007f3e0ff */
[----:B------:R-:W-:-:S04]  /*11060*/  IMAD.X R3, RZ, RZ, R37, P1 ;  /* 0x000000ffff037224 */ /* 0x000fc800008e0625 */
[----:B------:R-:W-:-:S04]  /*11070*/  IMAD R3, R3, UR6, RZ ;  /* 0x0000000603037c24 */ /* 0x000fc8000f8e02ff */
[C---:B---3--:R-:W-:Y:S02]  /*11080*/  IMAD R4, R2.reuse, UR7, R3 ;  /* 0x0000000702047c24 */ /* 0x048fe4000f8e0203 */
[----:B------:R-:W-:-:S03]  /*11090*/  IMAD.WIDE.U32 R2, R2, UR6, R38 ;  /* 0x0000000602027c25 */ /* 0x000fc6000f8e0026 */
[----:B------:R-:W-:-:S04]  /*110a0*/  IADD3 R2, P1, R2, UR10, RZ ;  /* 0x0000000a02027c10 */ /* 0x000fc8000ff3e0ff */
[--C-:B------:R-:W-:Y:S02]  /*110b0*/  IADD3.X R3, R3, UR11, R4.reuse, P1, !PT ;  /* 0x0000000b03037c10 */ /* 0x100fe40008ffe404 */
[----:B------:R-:W-:Y:S02]  /*110c0*/  ISETP.GE.AND P1, PT, R34, 0x9, PT ;  /* 0x000000092200780c */ /* 0x000fe40003f26270 */
[----:B------:R-:W-:Y:S02]  /*110d0*/  PRMT R4, RZ, 0x7610, R4 ;  /* 0x00007610ff047816 */ /* 0x000fe40000000004 */
[----:B------:R-:W-:-:S13]  /*110e0*/  ISETP.LT.OR P2, PT, R0, 0x1, !P1 ;  /* 0x000000010000780c */ /* 0x000fda0004f41670 */
[----:B------:R-:W-:Y:S05]  /*110f0*/  @P2 BRA `(.L_x_38) ;  /* 0x0000000000042947 */ /* 0x000fea0003800000 */
[----:B------:R3:W5:Y:S02]  /*11100*/  LDG.E.U8 R4, desc[UR20][R2.64] ;  /* 0x0000001402047981 */ /* 0x000764000c1e1100 */
.L_x_38:
[----:B------:R-:W-:Y:S05]  /*11110*/  BSYNC B1 ;  /* 0x0000000000017941 */ /* 0x000fea0003800000 */
.L_x_37:
        /* <DEDUP_REMOVED lines=10> */
[----:B----4-:R-:W-:Y:S05]  /*111c0*/  @P2 BRA `(.L_x_40) ;  /* 0x0000000000042947 */ /* 0x010fea0003800000 */
[----:B------:R4:W5:Y:S02]  /*111d0*/  LDG.E.U8 R4, desc[UR20][R2.64+0x1] ;  /* 0x0000011402047981 */ /* 0x000964000c1e1100 */
.L_x_40:
[----:B------:R-:W-:Y:S05]  /*111e0*/  BSYNC B1 ;  /* 0x0000000000017941 */ /* 0x000fea0003800000 */
.L_x_39:
[----:B-----5:R-:W-:Y:S01]  /*111f0*/  LOP3.LUT R4, R4, 0xff, RZ, 0xc0, !PT ;  /* 0x000000ff04047812 */ /* 0x020fe200078ec0ff */
[----:B------:R-:W-:Y:S01]  /*11200*/  BSSY B1, `(.L_x_41) ;  /* 0x000000b000017945 */ /* 0x000fe20003800000 */
[----:B------:R-:W-:Y:S02]  /*11210*/  ISETP.LT.OR P3, PT, R0, 0x9, !P0 ;  /* 0x000000090000780c */ /* 0x000fe40004761670 */
[----:B------:R-:W-:-:S05]  /*11220*/  F2FP.F16.E4M3.UNPACK_B R4, R4 ;  /* 0x00000004ff04723e */ /* 0x000fca00020006ff */
[----:B------:R-:W-:-:S05]  /*11230*/  HADD2.F32 R4, -RZ, R4.H0_H0 ;  /* 0x20000004ff047230 */ /* 0x000fca0000004100 */
[----:B------:R-:W-:-:S04]  /*11240*/  FMUL R4, R4, UR22 ;  /* 0x0000001604047c20 */ /* 0x000fc80008400000 */
[--C-:B------:R-:W-:Y:S01]  /*11250*/  FFMA R6, R6, UR15, R4.reuse ;  /* 0x0000000f06067c23 */ /* 0x100fe20008000004 */
[----:B------:R-:W-:-:S04]  /*11260*/  PRMT R4, RZ, 0x7610, R4 ;  /* 0x00007610ff047816 */ /* 0x000fc80000000004 */
[----:B------:R-:W-:-:S05]  /*11270*/  F2FP.SATFINITE.E4M3.F32.PACK_AB_MERGE_C R6, RZ, R6, RZ ;  /* 0x00000006ff06723e */ /* 0x000fca00048070ff */
[----:B------:R0:W-:Y:S01]  /*11280*/  @!P2 STG.E.U8 desc[UR20][R26.64+0x1], R6 ;  /* 0x000001061a00a986 */ /* 0x0001e2000c101114 */
[----:B------:R-:W-:Y:S05]  /*11290*/  @P3 BRA `(.L_x_42) ;  /* 0x0000000000043947 */ /* 0x000fea0003800000 */
[----:B------:R0:W5:Y:S02]  /*112a0*/  LDG.E.U8 R4, desc[UR20][R32.64+0x8] ;  /* 0x0000081420047981 */ /* 0x000164000c1e1100 */
.L_x_42:
[----:B------:R-:W-:Y:S05]  /*112b0*/  BSYNC B1 ;  /* 0x0000000000017941 */ /* 0x000fea0003800000 */
.L_x_41:
        /* <DEDUP_REMOVED lines=12> */
.L_x_44:
[----:B------:R-:W-:Y:S05]  /*11380*/  BSYNC B1 ;  /* 0x0000000000017941 */ /* 0x000fea0003800000 */
.L_x_43:
        /* <DEDUP_REMOVED lines=12> */
.L_x_46:
[----:B------:R-:W-:Y:S05]  /*11450*/  BSYNC B1 ;  /* 0x0000000000017941 */ /* 0x000fea0003800000 */
.L_x_45:
        /* <DEDUP_REMOVED lines=12> */
.L_x_48:
[----:B------:R-:W-:Y:S05]  /*11520*/  BSYNC B1 ;  /* 0x0000000000017941 */ /* 0x000fea0003800000 */
.L_x_47:
        /* <DEDUP_REMOVED lines=12> */
.L_x_50:
[----:B------:R-:W-:Y:S05]  /*115f0*/  BSYNC B1 ;  /* 0x0000000000017941 */ /* 0x000fea0003800000 */
.L_x_49:
        /* <DEDUP_REMOVED lines=12> */
.L_x_52:
[----:B------:R-:W-:Y:S05]  /*116c0*/  BSYNC B1 ;  /* 0x0000000000017941 */ /* 0x000fea0003800000 */
.L_x_51:
        /* <DEDUP_REMOVED lines=12> */
.L_x_54:
[----:B------:R-:W-:Y:S05]  /*11790*/  BSYNC B1 ;  /* 0x0000000000017941 */ /* 0x000fea0003800000 */
.L_x_53:
        /* <DEDUP_REMOVED lines=12> */
.L_x_56:
[----:B------:R-:W-:Y:S05]  /*11860*/  BSYNC B1 ;  /* 0x0000000000017941 */ /* 0x000fea0003800000 */
.L_x_55:
        /* <DEDUP_REMOVED lines=12> */
.L_x_58:
[----:B------:R-:W-:Y:S05]  /*11930*/  BSYNC B1 ;  /* 0x0000000000017941 */ /* 0x000fea0003800000 */
.L_x_57:
        /* <DEDUP_REMOVED lines=12> */
.L_x_60:
[----:B------:R-:W-:Y:S05]  /*11a00*/  BSYNC B1 ;  /* 0x0000000000017941 */ /* 0x000fea0003800000 */
.L_x_59:
        /* <DEDUP_REMOVED lines=12> */
.L_x_62:
[----:B------:R-:W-:Y:S05]  /*11ad0*/  BSYNC B1 ;  /* 0x0000000000017941 */ /* 0x000fea0003800000 */
.L_x_61:
        /* <DEDUP_REMOVED lines=12> */
.L_x_64:
[----:B------:R-:W-:Y:S05]  /*11ba0*/  BSYNC B1 ;  /* 0x0000000000017941 */ /* 0x000fea0003800000 */
.L_x_63:
        /* <DEDUP_REMOVED lines=12> */
.L_x_66:
[----:B------:R-:W-:Y:S05]  /*11c70*/  BSYNC B1 ;  /* 0x0000000000017941 */ /* 0x000fea0003800000 */
.L_x_65:
        /* <DEDUP_REMOVED lines=12> */
.L_x_68:
[----:B------:R-:W-:Y:S05]  /*11d40*/  BSYNC B1 ;  /* 0x0000000000017941 */ /* 0x000fea0003800000 */
.L_x_67:
        /* <DEDUP_REMOVED lines=12> */
.L_x_70:
[----:B------:R-:W-:Y:S05]  /*11e10*/  BSYNC B1 ;  /* 0x0000000000017941 */ /* 0x000fea0003800000 */
.L_x_69:
        /* <DEDUP_REMOVED lines=12> */
.L_x_72:
[----:B------:R-:W-:Y:S05]  /*11ee0*/  BSYNC B1 ;  /* 0x0000000000017941 */ /* 0x000fea0003800000 */
.L_x_71:
        /* <DEDUP_REMOVED lines=12> */
.L_x_74:
[----:B------:R-:W-:Y:S05]  /*11fb0*/  BSYNC B1 ;  /* 0x0000000000017941 */ /* 0x000fea0003800000 */
.L_x_73:
        /* <DEDUP_REMOVED lines=12> */
.L_x_76:
[----:B------:R-:W-:Y:S05]  /*12080*/  BSYNC B1 ;  /* 0x0000000000017941 */ /* 0x000fea0003800000 */
.L_x_75:
        /* <DEDUP_REMOVED lines=12> */
.L_x_78:
[----:B------:R-:W-:Y:S05]  /*12150*/  BSYNC B1 ;  /* 0x0000000000017941 */ /* 0x000fea0003800000 */
.L_x_77:
        /* <DEDUP_REMOVED lines=12> */
.L_x_80:
[----:B------:R-:W-:Y:S05]  /*12220*/  BSYNC B1 ;  /* 0x0000000000017941 */ /* 0x000fea0003800000 */
.L_x_79:
        /* <DEDUP_REMOVED lines=12> */
.L_x_82:
[----:B------:R-:W-:Y:S05]  /*122f0*/  BSYNC B1 ;  /* 0x0000000000017941 */ /* 0x000fea0003800000 */
.L_x_81:
        /* <DEDUP_REMOVED lines=12> */
.L_x_84:
[----:B------:R-:W-:Y:S05]  /*123c0*/  BSYNC B1 ;  /* 0x0000000000017941 */ /* 0x000fea0003800000 */
.L_x_83:
        /* <DEDUP_REMOVED lines=12> */
.L_x_86:
[----:B------:R-:W-:Y:S05]  /*12490*/  BSYNC B1 ;  /* 0x0000000000017941 */ /* 0x000fea0003800000 */
.L_x_85:
        /* <DEDUP_REMOVED lines=12> */
.L_x_88:
[----:B------:R-:W-:Y:S05]  /*12560*/  BSYNC B1 ;  /* 0x0000000000017941 */ /* 0x000fea0003800000 */
.L_x_87:
        /* <DEDUP_REMOVED lines=12> */
.L_x_90:
[----:B------:R-:W-:Y:S05]  /*12630*/  BSYNC B1 ;  /* 0x0000000000017941 */ /* 0x000fea0003800000 */
.L_x_89:
        /* <DEDUP_REMOVED lines=12> */
.L_x_92:
[----:B------:R-:W-:Y:S05]  /*12700*/  BSYNC B1 ;  /* 0x0000000000017941 */ /* 0x000fea0003800000 */
.L_x_91:
        /* <DEDUP_REMOVED lines=12> */
.L_x_94:
[----:B------:R-:W-:Y:S05]  /*127d0*/  BSYNC B1 ;  /* 0x0000000000017941 */ /* 0x000fea0003800000 */
.L_x_93:
        /* <DEDUP_REMOVED lines=12> */
.L_x_96:
[----:B------:R-:W-:Y:S05]  /*128a0*/  BSYNC B1 ;  /* 0x0000000000017941 */ /* 0x000fea0003800000 */
.L_x_95:
        /* <DEDUP_REMOVED lines=12> */
.L_x_98:
[----:B------:R-:W-:Y:S05]  /*12970*/  BSYNC B1 ;  /* 0x0000000000017941 */ /* 0x000fea0003800000 */
.L_x_97:
        /* <DEDUP_REMOVED lines=12> */
.L_x_100:
[----:B------:R-:W-:Y:S05]  /*12a40*/  BSYNC B1 ;  /* 0x0000000000017941 */ /* 0x000fea0003800000 */
.L_x_99:
        /* <DEDUP_REMOVED lines=12> */
.L_x_102:
[----:B------:R-:W-:Y:S05]  /*12b10*/  BSYNC B1 ;  /* 0x0000000000017941 */ /* 0x000fea0003800000 */
.L_x_101:
        /* <DEDUP_REMOVED lines=12> */
.L_x_104:
[----:B------:R-:W-:Y:S05]  /*12be0*/  BSYNC B1 ;  /* 0x0000000000017941 */ /* 0x000fea0003800000 */
.L_x_103:
        /* <DEDUP_REMOVED lines=12> */
.L_x_106:
[----:B------:R-:W-:Y:S05]  /*12cb0*/  BSYNC B1 ;  /* 0x0000000000017941 */ /* 0x000fea0003800000 */
.L_x_105:
        /* <DEDUP_REMOVED lines=12> */
.L_x_108:
[----:B------:R-:W-:Y:S05]  /*12d80*/  BSYNC B1 ;  /* 0x0000000000017941 */ /* 0x000fea0003800000 */
.L_x_107:
        /* <DEDUP_REMOVED lines=12> */
.L_x_110:
[----:B------:R-:W-:Y:S05]  /*12e50*/  BSYNC B1 ;  /* 0x0000000000017941 */ /* 0x000fea0003800000 */
.L_x_109:
        /* <DEDUP_REMOVED lines=12> */
.L_x_112:
[----:B------:R-:W-:Y:S05]  /*12f20*/  BSYNC B1 ;  /* 0x0000000000017941 */ /* 0x000fea0003800000 */
.L_x_111:
        /* <DEDUP_REMOVED lines=12> */
.L_x_114:
[----:B------:R-:W-:Y:S05]  /*12ff0*/  BSYNC B1 ;  /* 0x0000000000017941 */ /* 0x000fea0003800000 */
.L_x_113:
[----:B-----5:R-:W-:Y:S01]  /*13000*/  LOP3.LUT R4, R4, 0xff, RZ, 0xc0, !PT ;  /* 0x000000ff04047812 */ /* 0x020fe200078ec0ff */
[----:B------:R-:W-:Y:S01]  /*13010*/  BSSY B1, `(.L_x_115) ;  /* 0x000000b000017945 */ /* 0x000fe20003800000 */
[----:B------:R-:W-:Y:S02]  /*13020*/  ISETP.LT.OR P2, PT, R0, 0x52, !P0 ;  /* 0x000000520000780c */ /* 0x000fe40004741670 */
[----:B------:R-:W-:-:S05]  /*13030*/  F2FP.F16.E4M3.UNPACK_B R4, R4 ;  /* 0x00000004ff04723e */ /* 0x000fca00020006ff */
[----:B------:R-:W-:-:S05]  /*13040*/  HADD2.F32 R4, -RZ, R4.H0_H0 ;  /* 0x20000004ff047230 */ /* 0x000fca0000004100 */
[----:B------:R-:W-:-:S04]  /*13050*/  FMUL R4, R4, UR22 ;  /* 0x0000001604047c20 */ /* 0x000fc80008400000 */
[----:B------:R-:W-:-:S05]  /*13060*/  FFMA R4, R171, UR15, R4 ;  /* 0x0000000fab047c23 */ /* 0x000fca0008000004 */
[----:B------:R-:W-:Y:S02]  /*13070*/  F2FP.SATFINITE.E4M3.F32.PACK_AB_MERGE_C R5, RZ, R4, RZ ;  /* 0x00000004ff05723e */ /* 0x000fe400048070ff */
[----:B------:R-:W-:-:S03]  /*13080*/  PRMT R4, RZ, 0x7610, R4 ;  /* 0x00007610ff047816 */ /* 0x000fc60000000004 */
[----:B------:R0:W-:Y:S01]  /*13090*/  @!P3 STG.E.U8 desc[UR20][R24.64+0x50], R5 ;  /* 0x000050051800b986 */ /* 0x0001e2000c101114 */
[----:B------:R-:W-:Y:S05]  /*130a0*/  @P2 BRA `(.L_x_116) ;  /* 0x0000000000042947 */ /* 0x000fea0003800000 */
[----:B------:R0:W5:Y:S02]  /*130b0*/  LDG.E.U8 R4, desc[UR20][R32.64+0x51] ;  /* 0x0000511420047981 */ /* 0x000164000c1e1100 */
.L_x_116:
[----:B------:R-:W-:Y:S05]  /*130c0*/  BSYNC B1 ;  /* 0x0000000000017941 */ /* 0x000fea0003800000 */
.L_x_115:
[----:B-----5:R-:W-:Y:S01]  /*130d0*/  LOP3.LUT R4, R4, 0xff, RZ, 0xc0, !PT ;  /* 0x000000ff04047812 */ /* 0x020fe200078ec0ff */
[----:B------:R-:W-:Y:S01]  /*130e0*/  BSSY B1, `(.L_x_117) ;  /* 0x000000b000017945 */ /* 0x000fe20003800000 */
[----:B------:R-:W-:Y:S02]  /*130f0*/  ISETP.LT.OR P3, PT, R0, 0x51, !P1 ;  /* 0x000000510000780c */ /* 0x000fe40004f61670 */
[----:B------:R-:W-:-:S05]  /*13100*/  F2FP.F16.E4M3.UNPACK_B R4, R4 ;  /* 0x00000004ff04723e */ /* 0x000fca00020006ff */
[----:B------:R-:W-:-:S05]  /*13110*/  HADD2.F32 R4, -RZ, R4.H0_H0 ;  /* 0x20000004ff047230 */ /* 0x000fca0000004100 */
[----:B------:R-:W-:-:S04]  /*13120*/  FMUL R4, R4, UR22 ;  /* 0x0000001604047c20 */ /* 0x000fc80008400000 */
[----:B------:R-:W-:-:S05]  /*13130*/  FFMA R4, R172, UR15, R4 ;  /* 0x0000000fac047c23 */ /* 0x000fca0008000004 */
[----:B0-----:R-:W-:Y:S02]  /*13140*/  F2FP.SATFINITE.E4M3.F32.PACK_AB_MERGE_C R5, RZ, R4, RZ ;  /* 0x00000004ff05723e */ /* 0x001fe400048070ff */
[----:B------:R-:W-:-:S03]  /*13150*/  PRMT R4, RZ, 0x7610, R4 ;  /* 0x00007610ff047816 */ /* 0x000fc60000000004 */
[----:B------:R0:W-:Y:S01]  /*13160*/  @!P2 STG.E.U8 desc[UR20][R24.64+0x51], R5 ;  /* 0x000051051800a986 */ /* 0x0001e2000c101114 */
[----:B------:R-:W-:Y:S05]  /*13170*/  @P3 BRA `(.L_x_118) ;  /* 0x0000000000043947 */ /* 0x000fea0003800000 */
[----:B------:R0:W5:Y:S02]  /*13180*/  LDG.E.U8 R4, desc[UR20][R2.64+0x50] ;  /* 0x0000501402047981 */ /* 0x000164000c1e1100 */
.L_x_118:
[----:B------:R-:W-:Y:S05]  /*13190*/  BSYNC B1 ;  /* 0x0000000000017941 */ /* 0x000fea0003800000 */
.L_x_117:
        /* <DEDUP_REMOVED lines=12> */
.L_x_120:
[----:B------:R-:W-:Y:S05]  /*13260*/  BSYNC B1 ;  /* 0x0000000000017941 */ /* 0x000fea0003800000 */
.L_x_119:
[----:B-----5:R-:W-:Y:S01]  /*13270*/  LOP3.LUT R4, R4, 0xff, RZ, 0xc0, !PT ;  /* 0x000000ff04047812 */ /* 0x020fe200078ec0ff */
[----:B------:R-:W-:Y:S01]  /*13280*/  BSSY B1, `(.L_x_121) ;  /* 0x000000b000017945 */ /* 0x000fe20003800000 */
[----:B------:R-:W-:Y:S02]  /*13290*/  ISETP.LT.OR P3, PT, R0, 0x59, !P0 ;  /* 0x000000590000780c */ /* 0x000fe40004761670 */
[----:B------:R-:W-:-:S05]  /*132a0*/  F2FP.F16.E4M3.UNPACK_B R4, R4 ;  /* 0x00000004ff04723e */ /* 0x000fca00020006ff */
[----:B------:R-:W-:-:S05]  /*132b0*/  HADD2.F32 R4, -RZ, R4.H0_H0 ;  /* 0x20000004ff047230 */ /* 0x000fca0000004100 */
[----:B0-----:R-:W-:Y:S01]  /*132c0*/  FMUL R5, R4, UR22 ;  /* 0x0000001604057c20 */ /* 0x001fe20008400000 */
[----:B------:R-:W-:-:S03]  /*132d0*/  PRMT R4, RZ, 0x7610, R4 ;  /* 0x00007610ff047816 */ /* 0x000fc60000000004 */
[----:B------:R-:W-:-:S05]  /*132e0*/  FFMA R5, R174, UR15, R5 ;  /* 0x0000000fae057c23 */ /* 0x000fca0008000005 */
[----:B------:R-:W-:-:S05]  /*132f0*/  F2FP.SATFINITE.E4M3.F32.PACK_AB_MERGE_C R5, RZ, R5, RZ ;  /* 0x00000005ff05723e */ /* 0x000fca00048070ff */
[----:B------:R0:W-:Y:S01]  /*13300*/  @!P2 STG.E.U8 desc[UR20][R26.64+0x51], R5 ;  /* 0x000051051a00a986 */ /* 0x0001e2000c101114 */
[----:B------:R-:W-:Y:S05]  /*13310*/  @P3 BRA `(.L_x_122) ;  /* 0x0000000000043947 */ /* 0x000fea0003800000 */
[----:B------:R0:W5:Y:S02]  /*13320*/  LDG.E.U8 R4, desc[UR20][R32.64+0x58] ;  /* 0x0000581420047981 */ /* 0x000164000c1e1100 */
.L_x_122:
[----:B------:R-:W-:Y:S05]  /*13330*/  BSYNC B1 ;  /* 0x0000000000017941 */ /* 0x000fea0003800000 */
.L_x_121:
        /* <DEDUP_REMOVED lines=12> */
.L_x_124:
[----:B------:R-:W-:Y:S05]  /*13400*/  BSYNC B1 ;  /* 0x0000000000017941 */ /* 0x000fea0003800000 */
.L_x_123:
        /* <DEDUP_REMOVED lines=12> */
.L_x_126:
[----:B------:R-:W-:Y:S05]  /*134d0*/  BSYNC B1 ;  /* 0x0000000000017941 */ /* 0x000fea0003800000 */
.L_x_125:
        /* <DEDUP_REMOVED lines=12> */
.L_x_128:
[----:B------:R-:W-:Y:S05]  /*135a0*/  BSYNC B1 ;  /* 0x0000000000017941 */ /* 0x000fea0003800000 */
.L_x_127:
        /* <DEDUP_REMOVED lines=12> */
.L_x_130:
[----:B------:R-:W-:Y:S05]  /*13670*/  BSYNC B1 ;  /* 0x0000000000017941 */ /* 0x000fea0003800000 */
.L_x_129:
        /* <DEDUP_REMOVED lines=12> */
.L_x_132:
[----:B------:R-:W-:Y:S05]  /*13740*/  BSYNC B1 ;  /* 0x0000000000017941 */ /* 0x000fea0003800000 */
.L_x_131:
        /* <DEDUP_REMOVED lines=12> */
.L_x_134:
[----:B------:R-:W-:Y:S05]  /*13810*/  BSYNC B1 ;  /* 0x0000000000017941 */ /* 0x000fea0003800000 */
.L_x_133:
        /* <DEDUP_REMOVED lines=12> */
.L_x_136:
[----:B------:R-:W-:Y:S05]  /*138e0*/  BSYNC B1 ;  /* 0x0000000000017941 */ /* 0x000fea0003800000 */
.L_x_135:
        /* <DEDUP_REMOVED lines=12> */
.L_x_138:
[----:B------:R-:W-:Y:S05]  /*139b0*/  BSYNC B1 ;  /* 0x0000000000017941 */ /* 0x000fea0003800000 */
.L_x_137:
        /* <DEDUP_REMOVED lines=12> */
.L_x_140:
[----:B------:R-:W-:Y:S05]  /*13a80*/  BSYNC B1 ;  /* 0x0000000000017941 */ /* 0x000fea0003800000 */
.L_x_139:
        /* <DEDUP_REMOVED lines=12> */
.L_x_142:
[----:B------:R-:W-:Y:S05]  /*13b50*/  BSYNC B1 ;  /* 0x0000000000017941 */ /* 0x000fea0003800000 */
.L_x_141:
        /* <DEDUP_REMOVED lines=12> */
.L_x_144:
[----:B------:R-:W-:Y:S05]  /*13c20*/  BSYNC B1 ;  /* 0x0000000000017941 */ /* 0x000fea0003800000 */
.L_x_143:
        /* <DEDUP_REMOVED lines=12> */
.L_x_146:
[----:B------:R-:W-:Y:S05]  /*13cf0*/  BSYNC B1 ;  /* 0x0000000000017941 */ /* 0x000fea0003800000 */
.L_x_145:
        /* <DEDUP_REMOVED lines=12> */
.L_x_148:
[----:B------:R-:W-:Y:S05]  /*13dc0*/  BSYNC B1 ;  /* 0x0000000000017941 */ /* 0x000fea0003800000 */
.L_x_147:
        /* <DEDUP_REMOVED lines=12> */
.L_x_150:
[----:B------:R-:W-:Y:S05]  /*13e90*/  BSYNC B1 ;  /* 0x0000000000017941 */ /* 0x000fea0003800000 */
.L_x_149:
        /* <DEDUP_REMOVED lines=12> */
.L_x_152:
[----:B------:R-:W-:Y:S05]  /*13f60*/  BSYNC B1 ;  /* 0x0000000000017941 */ /* 0x000fea0003800000 */
.L_x_151:
        /* <DEDUP_REMOVED lines=12> */
.L_x_154:
[----:B------:R-:W-:Y:S05]  /*14030*/  BSYNC B1 ;  /* 0x0000000000017941 */ /* 0x000fea0003800000 */
.L_x_153:
        /* <DEDUP_REMOVED lines=12> */
.L_x_156:
[----:B------:R-:W-:Y:S05]  /*14100*/  BSYNC B1 ;  /* 0x0000000000017941 */ /* 0x000fea0003800000 */
.L_x_155:
        /* <DEDUP_REMOVED lines=12> */
.L_x_158:
[----:B------:R-:W-:Y:S05]  /*141d0*/  BSYNC B1 ;  /* 0x0000000000017941 */ /* 0x000fea0003800000 */
.L_x_157:
        /* <DEDUP_REMOVED lines=12> */
.L_x_160:
[----:B------:R-:W-:Y:S05]  /*142a0*/  BSYNC B1 ;  /* 0x0000000000017941 */ /* 0x000fea0003800000 */
.L_x_159:
        /* <DEDUP_REMOVED lines=12> */
.L_x_162:
[----:B------:R-:W-:Y:S05]  /*14370*/  BSYNC B1 ;  /* 0x0000000000017941 */ /* 0x000fea0003800000 */
.L_x_161:
        /* <DEDUP_REMOVED lines=12> */
.L_x_164:
[----:B------:R-:W-:Y:S05]  /*14440*/  BSYNC B1 ;  /* 0x0000000000017941 */ /* 0x000fea0003800000 */
.L_x_163:
        /* <DEDUP_REMOVED lines=12> */
.L_x_166:
[----:B------:R-:W-:Y:S05]  /*14510*/  BSYNC B1 ;  /* 0x0000000000017941 */ /* 0x000fea0003800000 */
.L_x_165:
        /* <DEDUP_REMOVED lines=12> */
.L_x_168:
[----:B------:R-:W-:Y:S05]  /*145e0*/  BSYNC B1 ;  /* 0x0000000000017941 */ /* 0x000fea0003800000 */
.L_x_167:
        /* <DEDUP_REMOVED lines=12> */
.L_x_170:
[----:B------:R-:W-:Y:S05]  /*146b0*/  BSYNC B1 ;  /* 0x0000000000017941 */ /* 0x000fea0003800000 */
.L_x_169:
        /* <DEDUP_REMOVED lines=12> */
.L_x_172:
[----:B------:R-:W-:Y:S05]  /*14780*/  BSYNC B1 ;  /* 0x0000000000017941 */ /* 0x000fea0003800000 */
.L_x_171:
        /* <DEDUP_REMOVED lines=12> */
.L_x_174:
[----:B------:R-:W-:Y:S05]  /*14850*/  BSYNC B1 ;  /* 0x0000000000017941 */ /* 0x000fea0003800000 */
.L_x_173:
        /* <DEDUP_REMOVED lines=12> */
.L_x_176:
[----:B------:R-:W-:Y:S05]  /*14920*/  BSYNC B1 ;  /* 0x0000000000017941 */ /* 0x000fea0003800000 */
.L_x_175:
        /* <DEDUP_REMOVED lines=12> */
.L_x_178:
[----:B------:R-:W-:Y:S05]  /*149f0*/  BSYNC B1 ;  /* 0x0000000000017941 */ /* 0x000fea0003800000 */
.L_x_177:
        /* <DEDUP_REMOVED lines=12> */
.L_x_180:
[----:B------:R-:W-:Y:S05]  /*14ac0*/  BSYNC B1 ;  /* 0x0000000000017941 */ /* 0x000fea0003800000 */
.L_x_179:
        /* <DEDUP_REMOVED lines=12> */
.L_x_182:
[----:B------:R-:W-:Y:S05]  /*14b90*/  BSYNC B1 ;  /* 0x0000000000017941 */ /* 0x000fea0003800000 */
.L_x_181:
        /* <DEDUP_REMOVED lines=12> */
.L_x_184:
[----:B------:R-:W-:Y:S05]  /*14c60*/  BSYNC B1 ;  /* 0x0000000000017941 */ /* 0x000fea0003800000 */
.L_x_183:
        /* <DEDUP_REMOVED lines=12> */
.L_x_186:
[----:B------:R-:W-:Y:S05]  /*14d30*/  BSYNC B1 ;  /* 0x0000000000017941 */ /* 0x000fea0003800000 */
.L_x_185:
        /* <DEDUP_REMOVED lines=12> */
.L_x_188:
[----:B------:R-:W-:Y:S05]  /*14e00*/  BSYNC B1 ;  /* 0x0000000000017941 */ /* 0x000fea0003800000 */
.L_x_187:
        /* <DEDUP_REMOVED lines=12> */
.L_x_190:
[----:B------:R-:W-:Y:S05]  /*14ed0*/  BSYNC B1 ;  /* 0x0000000000017941 */ /* 0x000fea0003800000 */
.L_x_189:
        /* <DEDUP_REMOVED lines=12> */
.L_x_192:
[----:B------:R-:W-:Y:S05]  /*14fa0*/  BSYNC B1 ;  /* 0x0000000000017941 */ /* 0x000fea0003800000 */
.L_x_191:
        /* <DEDUP_REMOVED lines=12> */
.L_x_194:
[----:B------:R-:W-:Y:S05]  /*15070*/  BSYNC B1 ;  /* 0x0000000000017941 */ /* 0x000fea0003800000 */
.L_x_193:
        /* <DEDUP_REMOVED lines=12> */
.L_x_196:
[----:B------:R-:W-:Y:S05]  /*15140*/  BSYNC B1 ;  /* 0x0000000000017941 */ /* 0x000fea0003800000 */
.L_x_195:
        /* <DEDUP_REMOVED lines=12> */
.L_x_198:
[----:B------:R-:W-:Y:S05]  /*15210*/  BSYNC B1 ;  /* 0x0000000000017941 */ /* 0x000fea0003800000 */
.L_x_197:
        /* <DEDUP_REMOVED lines=12> */
.L_x_200:
[----:B------:R-:W-:Y:S05]  /*152e0*/  BSYNC B1 ;  /* 0x0000000000017941 */ /* 0x000fea0003800000 */
.L_x_199:
        /* <DEDUP_REMOVED lines=12> */
.L_x_202:
[----:B------:R-:W-:Y:S05]  /*153b0*/  BSYNC B1 ;  /* 0x0000000000017941 */ /* 0x000fea0003800000 */
.L_x_201:
        /* <DEDUP_REMOVED lines=12> */
.L_x_204:
[----:B------:R-:W-:Y:S05]  /*15480*/  BSYNC B1 ;  /* 0x0000000000017941 */ /* 0x000fea0003800000 */
.L_x_203:
        /* <DEDUP_REMOVED lines=12> */
.L_x_206:
[----:B------:R-:W-:Y:S05]  /*15550*/  BSYNC B1 ;  /* 0x0000000000017941 */ /* 0x000fea0003800000 */
.L_x_205:
        /* <DEDUP_REMOVED lines=12> */
.L_x_208:
[----:B------:R-:W-:Y:S05]  /*15620*/  BSYNC B1 ;  /* 0x0000000000017941 */ /* 0x000fea0003800000 */
.L_x_207:
        /* <DEDUP_REMOVED lines=12> */
.L_x_210:
[----:B------:R-:W-:Y:S05]  /*156f0*/  BSYNC B1 ;  /* 0x0000000000017941 */ /* 0x000fea0003800000 */
.L_x_209:
        /* <DEDUP_REMOVED lines=12> */
.L_x_212:
[----:B------:R-:W-:Y:S05]  /*157c0*/  BSYNC B1 ;  /* 0x0000000000017941 */ /* 0x000fea0003800000 */
.L_x_211:
        /* <DEDUP_REMOVED lines=12> */
.L_x_214:
[----:B------:R-:W-:Y:S05]  /*15890*/  BSYNC B1 ;  /* 0x0000000000017941 */ /* 0x000fea0003800000 */
.L_x_213:
        /* <DEDUP_REMOVED lines=12> */
.L_x_216:
[----:B------:R-:W-:Y:S05]  /*15960*/  BSYNC B1 ;  /* 0x0000000000017941 */ /* 0x000fea0003800000 */
.L_x_215:
        /* <DEDUP_REMOVED lines=12> */
.L_x_218:
[----:B------:R-:W-:Y:S05]  /*15a30*/  BSYNC B1 ;  /* 0x0000000000017941 */ /* 0x000fea0003800000 */
.L_x_217:
        /* <DEDUP_REMOVED lines=12> */
.L_x_220:
[----:B------:R-:W-:Y:S05]  /*15b00*/  BSYNC B1 ;  /* 0x0000000000017941 */ /* 0x000fea0003800000 */
.L_x_219:
        /* <DEDUP_REMOVED lines=12> */
.L_x_222:
[----:B------:R-:W-:Y:S05]  /*15bd0*/  BSYNC B1 ;  /* 0x0000000000017941 */ /* 0x000fea0003800000 */
.L_x_221:
        /* <DEDUP_REMOVED lines=12> */
.L_x_224:
[----:B------:R-:W-:Y:S05]  /*15ca0*/  BSYNC B1 ;  /* 0x0000000000017941 */ /* 0x000fea0003800000 */
.L_x_223:
        /* <DEDUP_REMOVED lines=12> */
.L_x_226:
[----:B------:R-:W-:Y:S05]  /*15d70*/  BSYNC B1 ;  /* 0x0000000000017941 */ /* 0x000fea0003800000 */
.L_x_225:
        /* <DEDUP_REMOVED lines=12> */
.L_x_228:
[----:B------:R-:W-:Y:S05]  /*15e40*/  BSYNC B1 ;  /* 0x0000000000017941 */ /* 0x000fea0003800000 */
.L_x_227:
        /* <DEDUP_REMOVED lines=12> */
.L_x_230:
[----:B------:R-:W-:Y:S05]  /*15f10*/  BSYNC B1 ;  /* 0x0000000000017941 */ /* 0x000fea0003800000 */
.L_x_229:
        /* <DEDUP_REMOVED lines=12> */
.L_x_232:
[----:B------:R-:W-:Y:S05]  /*15fe0*/  BSYNC B1 ;  /* 0x0000000000017941 */ /* 0x000fea0003800000 */
.L_x_231:
        /* <DEDUP_REMOVED lines=12> */
.L_x_234:
[----:B------:R-:W-:Y:S05]  /*160b0*/  BSYNC B1 ;  /* 0x0000000000017941 */ /* 0x000fea0003800000 */
.L_x_233:
        /* <DEDUP_REMOVED lines=12> */
.L_x_236:
[----:B------:R-:W-:Y:S05]  /*16180*/  BSYNC B1 ;  /* 0x0000000000017941 */ /* 0x000fea0003800000 */
.L_x_235:
        /* <DEDUP_REMOVED lines=12> */
.L_x_238:
[----:B------:R-:W-:Y:S05]  /*16250*/  BSYNC B1 ;  /* 0x0000000000017941 */ /* 0x000fea0003800000 */
.L_x_237:
        /* <DEDUP_REMOVED lines=12> */
.L_x_240:
[----:B------:R-:W-:Y:S05]  /*16320*/  BSYNC B1 ;  /* 0x0000000000017941 */ /* 0x000fea0003800000 */
.L_x_239:
        /* <DEDUP_REMOVED lines=12> */
.L_x_242:
[----:B------:R-:W-:Y:S05]  /*163f0*/  BSYNC B1 ;  /* 0x0000000000017941 */ /* 0x000fea0003800000 */
.L_x_241:
        /* <DEDUP_REMOVED lines=12> */
.L_x_244:
[----:B------:R-:W-:Y:S05]  /*164c0*/  BSYNC B1 ;  /* 0x0000000000017941 */ /* 0x000fea0003800000 */
.L_x_243:
        /* <DEDUP_REMOVED lines=12> */
.L_x_246:
[----:B------:R-:W-:Y:S05]  /*16590*/  BSYNC B1 ;  /* 0x0000000000017941 */ /* 0x000fea0003800000 */
.L_x_245:
        /* <DEDUP_REMOVED lines=12> */
.L_x_248:
[----:B------:R-:W-:Y:S05]  /*16660*/  BSYNC B1 ;  /* 0x0000000000017941 */ /* 0x000fea0003800000 */
.L_x_247:
[----:B0-----:R-:W2:Y:S01]  /*16670*/  LDL.LU R5, [R1+0x200] ;  /* 0x0002000001057983 */ /* 0x001ea20000300800 */
[----:B-----5:R-:W-:Y:S01]  /*16680*/  LOP3.LUT R4, R4, 0xff, RZ, 0xc0, !PT ;  /* 0x000000ff04047812 */ /* 0x020fe200078ec0ff */
[----:B------:R-:W-:Y:S01]  /*16690*/  BSSY B1, `(.L_x_249) ;  /* 0x000000b000017945 */ /* 0x000fe20003800000 */
[----:B------:R-:W-:Y:S02]  /*166a0*/  ISETP.LT.OR P3, PT, R0, 0xd9, !P0 ;  /* 0x000000d90000780c */ /* 0x000fe40004761670 */
[----:B------:R-:W-:-:S05]  /*166b0*/  F2FP.F16.E4M3.UNPACK_B R4, R4 ;  /* 0x00000004ff04723e */ /* 0x000fca00020006ff */
[----:B------:R-:W-:-:S05]  /*166c0*/  HADD2.F32 R4, -RZ, R4.H0_H0 ;  /* 0x20000004ff047230 */ /* 0x000fca0000004100 */
[----:B------:R-:W-:-:S04]  /*166d0*/  FMUL R4, R4, UR22 ;  /* 0x0000001604047c20 */ /* 0x000fc80008400000 */
[----:B--2---:R-:W-:-:S05]  /*166e0*/  FFMA R4, R5, UR15, R4 ;  /* 0x0000000f05047c23 */ /* 0x004fca0008000004 */
[----:B------:R-:W-:Y:S02]  /*166f0*/  F2FP.SATFINITE.E4M3.F32.PACK_AB_MERGE_C R5, RZ, R4, RZ ;  /* 0x00000004ff05723e */ /* 0x000fe400048070ff */
[----:B------:R-:W-:-:S03]  /*16700*/  PRMT R4, RZ, 0x7610, R4 ;  /* 0x00007610ff047816 */ /* 0x000fc60000000004 */
[----:B------:R0:W-:Y:S01]  /*16710*/  @!P2 STG.E.U8 desc[UR20][R26.64+0xd1], R5 ;  /* 0x0000d1051a00a986 */ /* 0x0001e2000c101114 */
[----:B------:R-:W-:Y:S05]  /*16720*/  @P3 BRA `(.L_x_250) ;  /* 0x0000000000043947 */ /* 0x000fea0003800000 */
[----:B------:R2:W5:Y:S02]  /*16730*/  LDG.E.U8 R4, desc[UR20][R32.64+0xd8] ;  /* 0x0000d81420047981 */ /* 0x000564000c1e1100 */
.L_x_250:
[----:B------:R-:W-:Y:S05]  /*16740*/  BSYNC B1 ;  /* 0x0000000000017941 */ /* 0x000fea0003800000 */
.L_x_249:
[----:B0-----:R-:W3:Y:S01]  /*16750*/  LDL.LU R5, [R1+0x204] ;  /* 0x0002040001057983 */ /* 0x001ee20000300800 */
[----:B-----5:R-:W-:Y:S01]  /*16760*/  LOP3.LUT R4, R4, 0xff, RZ, 0xc0, !PT ;  /* 0x000000ff04047812 */ /* 0x020fe200078ec0ff */
[----:B------:R-:W-:Y:S01]  /*16770*/  BSSY B1, `(.L_x_251) ;  /* 0x000000b000017945 */ /* 0x000fe20003800000 */
[----:B------:R-:W-:Y:S02]  /*16780*/  ISETP.LT.OR P2, PT, R0, 0xda, !P0 ;  /* 0x000000da0000780c */ /* 0x000fe40004741670 */
[----:B------:R-:W-:-:S05]  /*16790*/  F2FP.F16.E4M3.UNPACK_B R4, R4 ;  /* 0x00000004ff04723e */ /* 0x000fca00020006ff */
[----:B------:R-:W-:-:S05]  /*167a0*/  HADD2.F32 R4, -RZ, R4.H0_H0 ;  /* 0x20000004ff047230 */ /* 0x000fca0000004100 */
[----:B------:R-:W-:-:S04]  /*167b0*/  FMUL R4, R4, UR22 ;  /* 0x0000001604047c20 */ /* 0x000fc80008400000 */
[----:B---3--:R-:W-:-:S05]  /*167c0*/  FFMA R4, R5, UR15, R4 ;  /* 0x0000000f05047c23 */ /* 0x008fca0008000004 */
[----:B------:R-:W-:Y:S02]  /*167d0*/  F2FP.SATFINITE.E4M3.F32.PACK_AB_MERGE_C R5, RZ, R4, RZ ;  /* 0x00000004ff05723e */ /* 0x000fe400048070ff */
[----:B------:R-:W-:-:S03]  /*167e0*/  PRMT R4, RZ, 0x7610, R4 ;  /* 0x00007610ff047816 */ /* 0x000fc60000000004 */
[----:B------:R0:W-:Y:S01]  /*167f0*/  @!P3 STG.E.U8 desc[UR20][R24.64+0xd8], R5 ;  /* 0x0000d8051800b986 */ /* 0x0001e2000c101114 */
[----:B------:R-:W-:Y:S05]  /*16800*/  @P2 BRA `(.L_x_252) ;  /* 0x0000000000042947 */ /* 0x000fea0003800000 */
[----:B------:R3:W5:Y:S02]  /*16810*/  LDG.E.U8 R4, desc[UR20][R32.64+0xd9] ;  /* 0x0000d91420047981 */ /* 0x000764000c1e1100 */
.L_x_252:
[----:B------:R-:W-:Y:S05]  /*16820*/  BSYNC B1 ;  /* 0x0000000000017941 */ /* 0x000fea0003800000 */
.L_x_251:
        /* <DEDUP_REMOVED lines=13> */
.L_x_254:
[----:B------:R-:W-:Y:S05]  /*16900*/  BSYNC B1 ;  /* 0x0000000000017941 */ /* 0x000fea0003800000 */
.L_x_253:
        /* <DEDUP_REMOVED lines=13> */
.L_x_256:
[----:B------:R-:W-:Y:S05]  /*169e0*/  BSYNC B1 ;  /* 0x0000000000017941 */ /* 0x000fea0003800000 */
.L_x_255:
        /* <DEDUP_REMOVED lines=13> */
.L_x_258:
[----:B------:R-:W-:Y:S05]  /*16ac0*/  BSYNC B1 ;  /* 0x0000000000017941 */ /* 0x000fea0003800000 */
.L_x_257:
        /* <DEDUP_REMOVED lines=13> */
.L_x_260:
[----:B------:R-:W-:Y:S05]  /*16ba0*/  BSYNC B1 ;  /* 0x0000000000017941 */ /* 0x000fea0003800000 */
.L_x_259:
        /* <DEDUP_REMOVED lines=13> */
.L_x_262:
[----:B------:R-:W-:Y:S05]  /*16c80*/  BSYNC B1 ;  /* 0x0000000000017941 */ /* 0x000fea0003800000 */
.L_x_261:
        /* <DEDUP_REMOVED lines=13> */
.L_x_264:
[----:B------:R-:W-:Y:S05]  /*16d60*/  BSYNC B1 ;  /* 0x0000000000017941 */ /* 0x000fea0003800000 */
.L_x_263:
        /* <DEDUP_REMOVED lines=13> */
.L_x_266:
[----:B------:R-:W-:Y:S05]  /*16e40*/  BSYNC B1 ;  /* 0x0000000000017941 */ /* 0x000fea0003800000 */
.L_x_265:
        /* <DEDUP_REMOVED lines=13> */
.L_x_268:
[----:B------:R-:W-:Y:S05]  /*16f20*/  BSYNC B1 ;  /* 0x0000000000017941 */ /* 0x000fea0003800000 */
.L_x_267:
        /* <DEDUP_REMOVED lines=13> */
.L_x_270:
[----:B------:R-:W-:Y:S05]  /*17000*/  BSYNC B1 ;  /* 0x0000000000017941 */ /* 0x000fea0003800000 */
.L_x_269:
        /* <DEDUP_REMOVED lines=13> */
.L_x_272:
[----:B------:R-:W-:Y:S05]  /*170e0*/  BSYNC B1 ;  /* 0x0000000000017941 */ /* 0x000fea0003800000 */
.L_x_271:
        /* <DEDUP_REMOVED lines=13> */
.L_x_274:
[----:B------:R-:W-:Y:S05]  /*171c0*/  BSYNC B1 ;  /* 0x0000000000017941 */ /* 0x000fea0003800000 */
.L_x_273:
        /* <DEDUP_REMOVED lines=13> */
.L_x_276:
[----:B------:R-:W-:Y:S05]  /*172a0*/  BSYNC B1 ;  /* 0x0000000000017941 */ /* 0x000fea0003800000 */
.L_x_275:
        /* <DEDUP_REMOVED lines=13> */
.L_x_278:
[----:B------:R-:W-:Y:S05]  /*17380*/  BSYNC B1 ;  /* 0x0000000000017941 */ /* 0x000fea0003800000 */
.L_x_277:
        /* <DEDUP_REMOVED lines=13> */
.L_x_280:
[----:B------:R-:W-:Y:S05]  /*17460*/  BSYNC B1 ;  /* 0x0000000000017941 */ /* 0x000fea0003800000 */
.L_x_279:
        /* <DEDUP_REMOVED lines=13> */
.L_x_282:
[----:B------:R-:W-:Y:S05]  /*17540*/  BSYNC B1 ;  /* 0x0000000000017941 */ /* 0x000fea0003800000 */
.L_x_281:
        /* <DEDUP_REMOVED lines=13> */
.L_x_284:
[----:B------:R-:W-:Y:S05]  /*17620*/  BSYNC B1 ;  /* 0x0000000000017941 */ /* 0x000fea0003800000 */
.L_x_283:
        /* <DEDUP_REMOVED lines=13> */
.L_x_286:
[----:B------:R-:W-:Y:S05]  /*17700*/  BSYNC B1 ;  /* 0x0000000000017941 */ /* 0x000fea0003800000 */
.L_x_285:
        /* <DEDUP_REMOVED lines=13> */
.L_x_288:
[----:B------:R-:W-:Y:S05]  /*177e0*/  BSYNC B1 ;  /* 0x0000000000017941 */ /* 0x000fea0003800000 */
.L_x_287:
[----:B------:R-:W2:Y:S01]  /*177f0*/  LDL.LU R7, [R1+0x250] ;  /* 0x0002500001077983 */ /* 0x000ea20000300800 */
[----:B-----5:R-:W-:Y:S01]  /*17800*/  LOP3.LUT R4, R4, 0xff, RZ, 0xc0, !PT ;  /* 0x000000ff04047812 */ /* 0x020fe200078ec0ff */
[----:B------:R-:W-:Y:S01]  /*17810*/  BSSY B1, `(.L_x_289) ;  /* 0x0000013000017945 */ /* 0x000fe20003800000 */
[----:B0-----:R-:W-:Y:S02]  /*17820*/  IADD3 R5, P0, R35, 0x80, RZ ;  /* 0x0000008023057810 */ /* 0x001fe40007f1e0ff */
[----:B------:R-:W-:-:S03]  /*17830*/  F2FP.F16.E4M3.UNPACK_B R4, R4 ;  /* 0x00000004ff04723e */ /* 0x000fc600020006ff */
[----:B--234-:R-:W-:Y:S01]  /*17840*/  IMAD.X R2, RZ, RZ, R37, P0 ;  /* 0x000000ffff027224 */ /* 0x01cfe200000e0625 */
[----:B------:R-:W-:Y:S01]  /*17850*/  ISETP.GE.AND P0, PT, R34, 0x81, PT ;  /* 0x000000812200780c */ /* 0x000fe20003f06270 */
[----:B------:R-:W-:Y:S02]  /*17860*/  HADD2.F32 R4, -RZ, R4.H0_H0 ;  /* 0x20000004ff047230 */ /* 0x000fe40000004100 */
[----:B------:R-:W-:Y:S01]  /*17870*/  IMAD R6, R2, UR6, RZ ;  /* 0x0000000602067c24 */ /* 0x000fe2000f8e02ff */
[----:B------:R-:W-:Y:S01]  /*17880*/  ISETP.LT.OR P3, PT, R0, 0x1, !P0 ;  /* 0x000000010000780c */ /* 0x000fe20004761670 */
[----:B------:R-:W-:-:S04]  /*17890*/  IMAD.WIDE.U32 R2, R5, UR6, R38 ;  /* 0x0000000605027c25 */ /* 0x000fc8000f8e0026 */
[----:B------:R-:W-:Y:S01]  /*178a0*/  FMUL R4, R4, UR22 ;  /* 0x0000001604047c20 */ /* 0x000fe20008400000 */
[----:B------:R-:W-:Y:S01]  /*178b0*/  IMAD R5, R5, UR7, R6 ;  /* 0x0000000705057c24 */ /* 0x000fe2000f8e0206 */
[----:B------:R-:W-:-:S04]  /*178c0*/  IADD3 R2, P2, R2, UR10, RZ ;  /* 0x0000000a02027c10 */ /* 0x000fc8000ff5e0ff */
[----:B------:R-:W-:Y:S01]  /*178d0*/  IADD3.X R3, R3, UR11, R5, P2, !PT ;  /* 0x0000000b03037c10 */ /* 0x000fe200097fe405 */
[----:B------:R-:W-:-:S05]  /*178e0*/  FFMA R4, R7, UR15, R4 ;  /* 0x0000000f07047c23 */ /* 0x000fca0008000004 */
[----:B------:R-:W-:Y:S02]  /*178f0*/  F2FP.SATFINITE.E4M3.F32.PACK_AB_MERGE_C R7, RZ, R4, RZ ;  /* 0x00000004ff07723e */ /* 0x000fe400048070ff */
[----:B------:R-:W-:-:S03]  /*17900*/  PRMT R4, RZ, 0x7610, R4 ;  /* 0x00007610ff047816 */ /* 0x000fc60000000004 */
[----:B------:R0:W-:Y:S01]  /*17910*/  @!P1 STG.E.U8 desc[UR20][R26.64+0xf9], R7 ;  /* 0x0000f9071a009986 */ /* 0x0001e2000c101114 */
[----:B------:R-:W-:Y:S05]  /*17920*/  @P3 BRA `(.L_x_290) ;  /* 0x0000000000043947 */ /* 0x000fea0003800000 */
[----:B------:R2:W5:Y:S02]  /*17930*/  LDG.E.U8 R4, desc[UR20][R2.64] ;  /* 0x0000001402047981 */ /* 0x000564000c1e1100 */
.L_x_290:
[----:B------:R-:W-:Y:S05]  /*17940*/  BSYNC B1 ;  /* 0x0000000000017941 */ /* 0x000fea0003800000 */
.L_x_289:
[----:B------:R-:W3:Y:S01]  /*17950*/  LDL.LU R5, [R1+0x254] ;  /* 0x0002540001057983 */ /* 0x000ee20000300800 */
        /* <DEDUP_REMOVED lines=12> */
.L_x_292:
[----:B------:R-:W-:Y:S05]  /*17a20*/  BSYNC B1 ;  /* 0x0000000000017941 */ /* 0x000fea0003800000 */
.L_x_291:
[----:B---3--:R-:W3:Y:S01]  /*17a30*/  LDL.LU R5, [R1+0x258] ;  /* 0x0002580001057983 */ /* 0x008ee20000300800 */
[----:B-----5:R-:W-:Y:S01]  /*17a40*/  LOP3.LUT R4, R4, 0xff, RZ, 0xc0, !PT ;  /* 0x000000ff04047812 */ /* 0x020fe200078ec0ff */
[----:B------:R-:W-:Y:S01]  /*17a50*/  BSSY B1, `(.L_x_293) ;  /* 0x0000013000017945 */ /* 0x000fe20003800000 */
[----:B------:R-:W-:Y:S02]  /*17a60*/  IADD3 R35, P1, R35, 0x88, RZ ;  /* 0x0000008823237810 */ /* 0x000fe40007f3e0ff */
[----:B------:R-:W-:Y:S02]  /*17a70*/  F2FP.F16.E4M3.UNPACK_B R4, R4 ;  /* 0x00000004ff04723e */ /* 0x000fe400020006ff */
[----:B------:R-:W-:Y:S01]  /*17a80*/  PRMT R6, RZ, 0x7610, R6 ;  /* 0x00007610ff067816 */ /* 0x000fe20000000006 */
[----:B------:R-:W-:Y:S01]  /*17a90*/  IMAD.X R36, RZ, RZ, R37, P1 ;  /* 0x000000ffff247224 */ /* 0x000fe200008e0625 */
[----:B------:R-:W-:Y:S01]  /*17aa0*/  ISETP.GE.AND P1, PT, R34, 0x89, PT ;  /* 0x000000892200780c */ /* 0x000fe20003f26270 */
[----:B------:R-:W-:-:S02]  /*17ab0*/  HADD2.F32 R4, -RZ, R4.H0_H0 ;  /* 0x20000004ff047230 */ /* 0x000fc40000004100 */
[----:B------:R-:W-:Y:S01]  /*17ac0*/  IMAD R36, R36, UR6, RZ ;  /* 0x0000000624247c24 */ /* 0x000fe2000f8e02ff */
[----:B------:R-:W-:Y:S01]  /*17ad0*/  ISETP.LT.OR P5, PT, R0, 0x1, !P1 ;  /* 0x000000010000780c */ /* 0x000fe20004fa1670 */
[----:B------:R-:W-:-:S04]  /*17ae0*/  IMAD.WIDE.U32 R38, R35, UR6, R38 ;  /* 0x0000000623267c25 */ /* 0x000fc8000f8e0026 */
[----:B------:R-:W-:Y:S01]  /*17af0*/  FMUL R4, R4, UR22 ;  /* 0x0000001604047c20 */ /* 0x000fe20008400000 */
[----:B------:R-:W-:-:S03]  /*17b00*/  IMAD R35, R35, UR7, R36 ;  /* 0x0000000723237c24 */ /* 0x000fc6000f8e0224 */
[----:B---3--:R-:W-:Y:S01]  /*17b10*/  FFMA R5, R5, UR15, R4 ;  /* 0x0000000f05057c23 */ /* 0x008fe20008000004 */
[----:B------:R-:W-:-:S04]  /*17b20*/  IADD3 R4, P3, R38, UR10, RZ ;  /* 0x0000000a26047c10 */ /* 0x000fc8000ff7e0ff */
[----:B0-----:R-:W-:Y:S02]  /*17b30*/  F2FP.SATFINITE.E4M3.F32.PACK_AB_MERGE_C R7, RZ, R5, RZ ;  /* 0x00000005ff07723e */ /* 0x001fe400048070ff */
[----:B------:R-:W-:-:S03]  /*17b40*/  IADD3.X R5, R39, UR11, R35, P3, !PT ;  /* 0x0000000b27057c10 */ /* 0x000fc60009ffe423 */
[----:B------:R0:W-:Y:S01]  /*17b50*/  @!P2 STG.E.U8 desc[UR20][R30.64+0x1], R7 ;  /* 0x000001071e00a986 */ /* 0x0001e2000c101114 */
[----:B------:R-:W-:Y:S05]  /*17b60*/  @P5 BRA `(.L_x_294) ;  /* 0x0000000000045947 */ /* 0x000fea0003800000 */
[----:B------:R3:W5:Y:S02]  /*17b70*/  LDG.E.U8 R6, desc[UR20][R4.64] ;  /* 0x0000001404067981 */ /* 0x000764000c1e1100 */
.L_x_294:
[----:B------:R-:W-:Y:S05]  /*17b80*/  BSYNC B1 ;  /* 0x0000000000017941 */ /* 0x000fea0003800000 */
.L_x_293:
        /* <DEDUP_REMOVED lines=13> */
.L_x_296:
[----:B------:R-:W-:Y:S05]  /*17c60*/  BSYNC B1 ;  /* 0x0000000000017941 */ /* 0x000fea0003800000 */
.L_x_295:
        /* <DEDUP_REMOVED lines=13> */
.L_x_298:
[----:B------:R-:W-:Y:S05]  /*17d40*/  BSYNC B1 ;  /* 0x0000000000017941 */ /* 0x000fea0003800000 */
.L_x_297:
        /* <DEDUP_REMOVED lines=13> */
.L_x_300:
[----:B------:R-:W-:Y:S05]  /*17e20*/  BSYNC B1 ;  /* 0x0000000000017941 */ /* 0x000fea0003800000 */
.L_x_299:
        /* <DEDUP_REMOVED lines=13> */
.L_x_302:
[----:B------:R-:W-:Y:S05]  /*17f00*/  BSYNC B1 ;  /* 0x0000000000017941 */ /* 0x000fea0003800000 */
.L_x_301:
        /* <DEDUP_REMOVED lines=13> */
.L_x_304:
[----:B------:R-:W-:Y:S05]  /*17fe0*/  BSYNC B1 ;  /* 0x0000000000017941 */ /* 0x000fea0003800000 */
.L_x_303:
        /* <DEDUP_REMOVED lines=13> */
.L_x_306:
[----:B------:R-:W-:Y:S05]  /*180c0*/  BSYNC B1 ;  /* 0x0000000000017941 */ /* 0x000fea0003800000 */
.L_x_305:
        /* <DEDUP_REMOVED lines=13> */
.L_x_308:
[----:B------:R-:W-:Y:S05]  /*181a0*/  BSYNC B1 ;  /* 0x0000000000017941 */ /* 0x000fea0003800000 */
.L_x_307:
        /* <DEDUP_REMOVED lines=13> */
.L_x_310:
[----:B------:R-:W-:Y:S05]  /*18280*/  BSYNC B1 ;  /* 0x0000000000017941 */ /* 0x000fea0003800000 */
.L_x_309:
        /* <DEDUP_REMOVED lines=13> */
.L_x_312:
[----:B------:R-:W-:Y:S05]  /*18360*/  BSYNC B1 ;  /* 0x0000000000017941 */ /* 0x000fea0003800000 */
.L_x_311:
        /* <DEDUP_REMOVED lines=13> */
.L_x_314:
[----:B------:R-:W-:Y:S05]  /*18440*/  BSYNC B1 ;  /* 0x0000000000017941 */ /* 0x000fea0003800000 */
.L_x_313:
        /* <DEDUP_REMOVED lines=13> */
.L_x_316:
[----:B------:R-:W-:Y:S05]  /*18520*/  BSYNC B1 ;  /* 0x0000000000017941 */ /* 0x000fea0003800000 */
.L_x_315:
        /* <DEDUP_REMOVED lines=13> */
.L_x_318:
[----:B------:R-:W-:Y:S05]  /*18600*/  BSYNC B1 ;  /* 0x0000000000017941 */ /* 0x000fea0003800000 */
.L_x_317:
        /* <DEDUP_REMOVED lines=13> */
.L_x_320:
[----:B------:R-:W-:Y:S05]  /*186e0*/  BSYNC B1 ;  /* 0x0000000000017941 */ /* 0x000fea0003800000 */
.L_x_319:
        /* <DEDUP_REMOVED lines=13> */
.L_x_322:
[----:B------:R-:W-:Y:S05]  /*187c0*/  BSYNC B1 ;  /* 0x0000000000017941 */ /* 0x000fea0003800000 */
.L_x_321:
        /* <DEDUP_REMOVED lines=13> */
.L_x_324:
[----:B------:R-:W-:Y:S05]  /*188a0*/  BSYNC B1 ;  /* 0x0000000000017941 */ /* 0x000fea0003800000 */
.L_x_323:
        /* <DEDUP_REMOVED lines=13> */
.L_x_326:
[----:B------:R-:W-:Y:S05]  /*18980*/  BSYNC B1 ;  /* 0x0000000000017941 */ /* 0x000fea0003800000 */
.L_x_325:
        /* <DEDUP_REMOVED lines=13> */
.L_x_328:
[----:B------:R-:W-:Y:S05]  /*18a60*/  BSYNC B1 ;  /* 0x0000000000017941 */ /* 0x000fea0003800000 */
.L_x_327:
        /* <DEDUP_REMOVED lines=13> */
.L_x_330:
[----:B------:R-:W-:Y:S05]  /*18b40*/  BSYNC B1 ;  /* 0x0000000000017941 */ /* 0x000fea0003800000 */
.L_x_329:
        /* <DEDUP_REMOVED lines=13> */
.L_x_332:
[----:B------:R-:W-:Y:S05]  /*18c20*/  BSYNC B1 ;  /* 0x0000000000017941 */ /* 0x000fea0003800000 */
.L_x_331:
        /* <DEDUP_REMOVED lines=13> */
.L_x_334:
[----:B------:R-:W-:Y:S05]  /*18d00*/  BSYNC B1 ;  /* 0x0000000000017941 */ /* 0x000fea0003800000 */
.L_x_333:
        /* <DEDUP_REMOVED lines=13> */
.L_x_336:
[----:B------:R-:W-:Y:S05]  /*18de0*/  BSYNC B1 ;  /* 0x0000000000017941 */ /* 0x000fea0003800000 */
.L_x_335:
        /* <DEDUP_REMOVED lines=13> */
.L_x_338:
[----:B------:R-:W-:Y:S05]  /*18ec0*/  BSYNC B1 ;  /* 0x0000000000017941 */ /* 0x000fea0003800000 */
.L_x_337:
        /* <DEDUP_REMOVED lines=13> */
.L_x_340:
[----:B------:R-:W-:Y:S05]  /*18fa0*/  BSYNC B1 ;  /* 0x0000000000017941 */ /* 0x000fea0003800000 */
.L_x_339:
        /* <DEDUP_REMOVED lines=13> */
.L_x_342:
[----:B------:R-:W-:Y:S05]  /*19080*/  BSYNC B1 ;  /* 0x0000000000017941 */ /* 0x000fea0003800000 */
.L_x_341:
        /* <DEDUP_REMOVED lines=13> */
.L_x_344:
[----:B------:R-:W-:Y:S05]  /*19160*/  BSYNC B1 ;  /* 0x0000000000017941 */ /* 0x000fea0003800000 */
.L_x_343:
        /* <DEDUP_REMOVED lines=13> */
.L_x_346:
[----:B------:R-:W-:Y:S05]  /*19240*/  BSYNC B1 ;  /* 0x0000000000017941 */ /* 0x000fea0003800000 */
.L_x_345:
        /* <DEDUP_REMOVED lines=13> */
.L_x_348:
[----:B------:R-:W-:Y:S05]  /*19320*/  BSYNC B1 ;  /* 0x0000000000017941 */ /* 0x000fea0003800000 */
.L_x_347:
        /* <DEDUP_REMOVED lines=13> */
.L_x_350:
[----:B------:R-:W-:Y:S05]  /*19400*/  BSYNC B1 ;  /* 0x0000000000017941 */ /* 0x000fea0003800000 */
.L_x_349:
        /* <DEDUP_REMOVED lines=13> */
.L_x_352:
[----:B------:R-:W-:Y:S05]  /*194e0*/  BSYNC B1 ;  /* 0x0000000000017941 */ /* 0x000fea0003800000 */
.L_x_351:
        /* <DEDUP_REMOVED lines=13> */
.L_x_354:
[----:B------:R-:W-:Y:S05]  /*195c0*/  BSYNC B1 ;  /* 0x0000000000017941 */ /* 0x000fea0003800000 */
.L_x_353:
        /* <DEDUP_REMOVED lines=13> */
.L_x_356:
[----:B------:R-:W-:Y:S05]  /*196a0*/  BSYNC B1 ;  /* 0x0000000000017941 */ /* 0x000fea0003800000 */
.L_x_355:
        /* <DEDUP_REMOVED lines=13> */
.L_x_358:
[----:B------:R-:W-:Y:S05]  /*19780*/  BSYNC B1 ;  /* 0x0000000000017941 */ /* 0x000fea0003800000 */
.L_x_357:
        /* <DEDUP_REMOVED lines=13> */
.L_x_360:
[----:B------:R-:W-:Y:S05]  /*19860*/  BSYNC B1 ;  /* 0x0000000000017941 */ /* 0x000fea0003800000 */
.L_x_359:
        /* <DEDUP_REMOVED lines=13> */
.L_x_362:
[----:B------:R-:W-:Y:S05]  /*19940*/  BSYNC B1 ;  /* 0x0000000000017941 */ /* 0x000fea0003800000 */
.L_x_361:
        /* <DEDUP_REMOVED lines=13> */
.L_x_364:
[----:B------:R-:W-:Y:S05]  /*19a20*/  BSYNC B1 ;  /* 0x0000000000017941 */ /* 0x000fea0003800000 */
.L_x_363:
        /* <DEDUP_REMOVED lines=13> */
.L_x_366:
[----:B------:R-:W-:Y:S05]  /*19b00*/  BSYNC B1 ;  /* 0x0000000000017941 */ /* 0x000fea0003800000 */
.L_x_365:
        /* <DEDUP_REMOVED lines=13> */
.L_x_368:
[----:B------:R-:W-:Y:S05]  /*19be0*/  BSYNC B1 ;  /* 0x0000000000017941 */ /* 0x000fea0003800000 */
.L_x_367:
        /* <DEDUP_REMOVED lines=13> */
.L_x_370:
[----:B------:R-:W-:Y:S05]  /*19cc0*/  BSYNC B1 ;  /* 0x0000000000017941 */ /* 0x000fea0003800000 */
.L_x_369:
        /* <DEDUP_REMOVED lines=13> */
.L_x_372:
[----:B------:R-:W-:Y:S05]  /*19da0*/  BSYNC B1 ;  /* 0x0000000000017941 */ /* 0x000fea0003800000 */
.L_x_371:
        /* <DEDUP_REMOVED lines=13> */
.L_x_374:
[----:B------:R-:W-:Y:S05]  /*19e80*/  BSYNC B1 ;  /* 0x0000000000017941 */ /* 0x000fea0003800000 */
.L_x_373:
        /* <DEDUP_REMOVED lines=13> */
.L_x_376:
[----:B------:R-:W-:Y:S05]  /*19f60*/  BSYNC B1 ;  /* 0x0000000000017941 */ /* 0x000fea0003800000 */
.L_x_375:
        /* <DEDUP_REMOVED lines=13> */
.L_x_378:
[----:B------:R-:W-:Y:S05]  /*1a040*/  BSYNC B1 ;  /* 0x0000000000017941 */ /* 0x000fea0003800000 */
.L_x_377:
        /* <DEDUP_REMOVED lines=13> */
.L_x_380:
[----:B------:R-:W-:Y:S05]  /*1a120*/  BSYNC B1 ;  /* 0x0000000000017941 */ /* 0x000fea0003800000 */
.L_x_379:
        /* <DEDUP_REMOVED lines=13> */
.L_x_382:
[----:B------:R-:W-:Y:S05]  /*1a200*/  BSYNC B1 ;  /* 0x0000000000017941 */ /* 0x000fea0003800000 */
.L_x_381:
        /* <DEDUP_REMOVED lines=13> */
.L_x_384:
[----:B------:R-:W-:Y:S05]  /*1a2e0*/  BSYNC B1 ;  /* 0x0000000000017941 */ /* 0x000fea0003800000 */
.L_x_383:
        /* <DEDUP_REMOVED lines=13> */
.L_x_386:
[----:B------:R-:W-:Y:S05]  /*1a3c0*/  BSYNC B1 ;  /* 0x0000000000017941 */ /* 0x000fea0003800000 */
.L_x_385:
        /* <DEDUP_REMOVED lines=13> */
.L_x_388:
[----:B------:R-:W-:Y:S05]  /*1a4a0*/  BSYNC B1 ;  /* 0x0000000000017941 */ /* 0x000fea0003800000 */
.L_x_387:
        /* <DEDUP_REMOVED lines=13> */
.L_x_390:
[----:B------:R-:W-:Y:S05]  /*1a580*/  BSYNC B1 ;  /* 0x0000000000017941 */ /* 0x000fea0003800000 */
.L_x_389:
        /* <DEDUP_REMOVED lines=13> */
.L_x_392:
[----:B------:R-:W-:Y:S05]  /*1a660*/  BSYNC B1 ;  /* 0x0000000000017941 */ /* 0x000fea0003800000 */
.L_x_391:
        /* <DEDUP_REMOVED lines=13> */
.L_x_394:
[----:B------:R-:W-:Y:S05]  /*1a740*/  BSYNC B1 ;  /* 0x0000000000017941 */ /* 0x000fea0003800000 */
.L_x_393:
        /* <DEDUP_REMOVED lines=13> */
.L_x_396:
[----:B------:R-:W-:Y:S05]  /*1a820*/  BSYNC B1 ;  /* 0x0000000000017941 */ /* 0x000fea0003800000 */
.L_x_395:
        /* <DEDUP_REMOVED lines=13> */
.L_x_398:
[----:B------:R-:W-:Y:S05]  /*1a900*/  BSYNC B1 ;  /* 0x0000000000017941 */ /* 0x000fea0003800000 */
.L_x_397:
        /* <DEDUP_REMOVED lines=13> */
.L_x_400:
[----:B------:R-:W-:Y:S05]  /*1a9e0*/  BSYNC B1 ;  /* 0x0000000000017941 */ /* 0x000fea0003800000 */
.L_x_399:
        /* <DEDUP_REMOVED lines=13> */
.L_x_402:
[----:B------:R-:W-:Y:S05]  /*1aac0*/  BSYNC B1 ;  /* 0x0000000000017941 */ /* 0x000fea0003800000 */
.L_x_401:
        /* <DEDUP_REMOVED lines=13> */
.L_x_404:
[----:B------:R-:W-:Y:S05]  /*1aba0*/  BSYNC B1 ;  /* 0x0000000000017941 */ /* 0x000fea0003800000 */
.L_x_403:
        /* <DEDUP_REMOVED lines=13> */
.L_x_406:
[----:B------:R-:W-:Y:S05]  /*1ac80*/  BSYNC B1 ;  /* 0x0000000000017941 */ /* 0x000fea0003800000 */
.L_x_405:
        /* <DEDUP_REMOVED lines=13> */
.L_x_408:
[----:B------:R-:W-:Y:S05]  /*1ad60*/  BSYNC B1 ;  /* 0x0000000000017941 */ /* 0x000fea0003800000 */
.L_x_407:
        /* <DEDUP_REMOVED lines=13> */
.L_x_410:
[----:B------:R-:W-:Y:S05]  /*1ae40*/  BSYNC B1 ;  /* 0x0000000000017941 */ /* 0x000fea0003800000 */
.L_x_409:
        /* <DEDUP_REMOVED lines=13> */
.L_x_412:
[----:B------:R-:W-:Y:S05]  /*1af20*/  BSYNC B1 ;  /* 0x0000000000017941 */ /* 0x000fea0003800000 */
.L_x_411:
        /* <DEDUP_REMOVED lines=13> */
.L_x_414:
[----:B------:R-:W-:Y:S05]  /*1b000*/  BSYNC B1 ;  /* 0x0000000000017941 */ /* 0x000fea0003800000 */
.L_x_413:
        /* <DEDUP_REMOVED lines=13> */
.L_x_416:
[----:B------:R-:W-:Y:S05]  /*1b0e0*/  BSYNC B1 ;  /* 0x0000000000017941 */ /* 0x000fea0003800000 */
.L_x_415:
        /* <DEDUP_REMOVED lines=13> */
.L_x_418:
[----:B------:R-:W-:Y:S05]  /*1b1c0*/  BSYNC B1 ;  /* 0x0000000000017941 */ /* 0x000fea0003800000 */
.L_x_417:
        /* <DEDUP_REMOVED lines=13> */
.L_x_420:
[----:B------:R-:W-:Y:S05]  /*1b2a0*/  BSYNC B1 ;  /* 0x0000000000017941 */ /* 0x000fea0003800000 */
.L_x_419:
        /* <DEDUP_REMOVED lines=13> */
.L_x_422:
[----:B------:R-:W-:Y:S05]  /*1b380*/  BSYNC B1 ;  /* 0x0000000000017941 */ /* 0x000fea0003800000 */
.L_x_421:
        /* <DEDUP_REMOVED lines=13> */
.L_x_424:
[----:B------:R-:W-:Y:S05]  /*1b460*/  BSYNC B1 ;  /* 0x0000000000017941 */ /* 0x000fea0003800000 */
.L_x_423:
        /* <DEDUP_REMOVED lines=13> */
.L_x_426:
[----:B------:R-:W-:Y:S05]  /*1b540*/  BSYNC B1 ;  /* 0x0000000000017941 */ /* 0x000fea0003800000 */
.L_x_425:
        /* <DEDUP_REMOVED lines=13> */
.L_x_428:
[----:B------:R-:W-:Y:S05]  /*1b620*/  BSYNC B1 ;  /* 0x0000000000017941 */ /* 0x000fea0003800000 */
.L_x_427:
        /* <DEDUP_REMOVED lines=13> */
.L_x_430:
[----:B------:R-:W-:Y:S05]  /*1b700*/  BSYNC B1 ;  /* 0x0000000000017941 */ /* 0x000fea0003800000 */
.L_x_429:
        /* <DEDUP_REMOVED lines=13> */
.L_x_432:
[----:B------:R-:W-:Y:S05]  /*1b7e0*/  BSYNC B1 ;  /* 0x0000000000017941 */ /* 0x000fea0003800000 */
.L_x_431:
        /* <DEDUP_REMOVED lines=13> */
.L_x_434:
[----:B------:R-:W-:Y:S05]  /*1b8c0*/  BSYNC B1 ;  /* 0x0000000000017941 */ /* 0x000fea0003800000 */
.L_x_433:
        /* <DEDUP_REMOVED lines=13> */
.L_x_436:
[----:B------:R-:W-:Y:S05]  /*1b9a0*/  BSYNC B1 ;  /* 0x0000000000017941 */ /* 0x000fea0003800000 */
.L_x_435:
        /* <DEDUP_REMOVED lines=13> */
.L_x_438:
[----:B------:R-:W-:Y:S05]  /*1ba80*/  BSYNC B1 ;  /* 0x0000000000017941 */ /* 0x000fea0003800000 */
.L_x_437:
        /* <DEDUP_REMOVED lines=13> */
.L_x_440:
[----:B------:R-:W-:Y:S05]  /*1bb60*/  BSYNC B1 ;  /* 0x0000000000017941 */ /* 0x000fea0003800000 */
.L_x_439:
        /* <DEDUP_REMOVED lines=13> */
.L_x_442:
[----:B------:R-:W-:Y:S05]  /*1bc40*/  BSYNC B1 ;  /* 0x0000000000017941 */ /* 0x000fea0003800000 */
.L_x_441:
        /* <DEDUP_REMOVED lines=13> */
.L_x_444:
[----:B------:R-:W-:Y:S05]  /*1bd20*/  BSYNC B1 ;  /* 0x0000000000017941 */ /* 0x000fea0003800000 */
.L_x_443:
        /* <DEDUP_REMOVED lines=13> */
.L_x_446:
[----:B------:R-:W-:Y:S05]  /*1be00*/  BSYNC B1 ;  /* 0x0000000000017941 */ /* 0x000fea0003800000 */
.L_x_445:
        /* <DEDUP_REMOVED lines=13> */
.L_x_448:
[----:B------:R-:W-:Y:S05]  /*1bee0*/  BSYNC B1 ;  /* 0x0000000000017941 */ /* 0x000fea0003800000 */
.L_x_447:
        /* <DEDUP_REMOVED lines=13> */
.L_x_450:
[----:B------:R-:W-:Y:S05]  /*1bfc0*/  BSYNC B1 ;  /* 0x0000000000017941 */ /* 0x000fea0003800000 */
.L_x_449:
        /* <DEDUP_REMOVED lines=13> */
.L_x_452:
[----:B------:R-:W-:Y:S05]  /*1c0a0*/  BSYNC B1 ;  /* 0x0000000000017941 */ /* 0x000fea0003800000 */
.L_x_451:
        /* <DEDUP_REMOVED lines=13> */
.L_x_454:
[----:B------:R-:W-:Y:S05]  /*1c180*/  BSYNC B1 ;  /* 0x0000000000017941 */ /* 0x000fea0003800000 */
.L_x_453:
        /* <DEDUP_REMOVED lines=13> */
.L_x_456:
[----:B------:R-:W-:Y:S05]  /*1c260*/  BSYNC B1 ;  /* 0x0000000000017941 */ /* 0x000fea0003800000 */
.L_x_455:
        /* <DEDUP_REMOVED lines=13> */
.L_x_458:
[----:B------:R-:W-:Y:S05]  /*1c340*/  BSYNC B1 ;  /* 0x0000000000017941 */ /* 0x000fea0003800000 */
.L_x_457:
        /* <DEDUP_REMOVED lines=13> */
.L_x_460:
[----:B------:R-:W-:Y:S05]  /*1c420*/  BSYNC B1 ;  /* 0x0000000000017941 */ /* 0x000fea0003800000 */
.L_x_459:
        /* <DEDUP_REMOVED lines=13> */
.L_x_462:
[----:B------:R-:W-:Y:S05]  /*1c500*/  BSYNC B1 ;  /* 0x0000000000017941 */ /* 0x000fea0003800000 */
.L_x_461:
        /* <DEDUP_REMOVED lines=13> */
.L_x_464:
[----:B------:R-:W-:Y:S05]  /*1c5e0*/  BSYNC B1 ;  /* 0x0000000000017941 */ /* 0x000fea0003800000 */
.L_x_463:
        /* <DEDUP_REMOVED lines=13> */
.L_x_466:
[----:B------:R-:W-:Y:S05]  /*1c6c0*/  BSYNC B1 ;  /* 0x0000000000017941 */ /* 0x000fea0003800000 */
.L_x_465:
        /* <DEDUP_REMOVED lines=13> */
.L_x_468:
[----:B------:R-:W-:Y:S05]  /*1c7a0*/  BSYNC B1 ;  /* 0x0000000000017941 */ /* 0x000fea0003800000 */
.L_x_467:
        /* <DEDUP_REMOVED lines=13> */
.L_x_470:
[----:B------:R-:W-:Y:S05]  /*1c880*/  BSYNC B1 ;  /* 0x0000000000017941 */ /* 0x000fea0003800000 */
.L_x_469:
        /* <DEDUP_REMOVED lines=13> */
.L_x_472:
[----:B------:R-:W-:Y:S05]  /*1c960*/  BSYNC B1 ;  /* 0x0000000000017941 */ /* 0x000fea0003800000 */
.L_x_471:
        /* <DEDUP_REMOVED lines=13> */
.L_x_474:
[----:B------:R-:W-:Y:S05]  /*1ca40*/  BSYNC B1 ;  /* 0x0000000000017941 */ /* 0x000fea0003800000 */
.L_x_473:
        /* <DEDUP_REMOVED lines=13> */
.L_x_476:
[----:B------:R-:W-:Y:S05]  /*1cb20*/  BSYNC B1 ;  /* 0x0000000000017941 */ /* 0x000fea0003800000 */
.L_x_475:
        /* <DEDUP_REMOVED lines=13> */
.L_x_478:
[----:B------:R-:W-:Y:S05]  /*1cc00*/  BSYNC B1 ;  /* 0x0000000000017941 */ /* 0x000fea0003800000 */
.L_x_477:
        /* <DEDUP_REMOVED lines=13> */
.L_x_480:
[----:B------:R-:W-:Y:S05]  /*1cce0*/  BSYNC B1 ;  /* 0x0000000000017941 */ /* 0x000fea0003800000 */
.L_x_479:
        /* <DEDUP_REMOVED lines=13> */
.L_x_482:
[----:B------:R-:W-:Y:S05]  /*1cdc0*/  BSYNC B1 ;  /* 0x0000000000017941 */ /* 0x000fea0003800000 */
.L_x_481:
        /* <DEDUP_REMOVED lines=13> */
.L_x_484:
[----:B------:R-:W-:Y:S05]  /*1cea0*/  BSYNC B1 ;  /* 0x0000000000017941 */ /* 0x000fea0003800000 */
.L_x_483:
        /* <DEDUP_REMOVED lines=13> */
.L_x_486:
[----:B------:R-:W-:Y:S05]  /*1cf80*/  BSYNC B1 ;  /* 0x0000000000017941 */ /* 0x000fea0003800000 */
.L_x_485:
        /* <DEDUP_REMOVED lines=13> */
.L_x_488:
[----:B------:R-:W-:Y:S05]  /*1d060*/  BSYNC B1 ;  /* 0x0000000000017941 */ /* 0x000fea0003800000 */
.L_x_487:
        /* <DEDUP_REMOVED lines=13> */
.L_x_490:
[----:B------:R-:W-:Y:S05]  /*1d140*/  BSYNC B1 ;  /* 0x0000000000017941 */ /* 0x000fea0003800000 */
.L_x_489:
        /* <DEDUP_REMOVED lines=13> */
.L_x_492:
[----:B------:R-:W-:Y:S05]  /*1d220*/  BSYNC B1 ;  /* 0x0000000000017941 */ /* 0x000fea0003800000 */
.L_x_491:
        /* <DEDUP_REMOVED lines=13> */
.L_x_494:
[----:B------:R-:W-:Y:S05]  /*1d300*/  BSYNC B1 ;  /* 0x0000000000017941 */ /* 0x000fea0003800000 */
.L_x_493:
        /* <DEDUP_REMOVED lines=13> */
.L_x_496:
[----:B------:R-:W-:Y:S05]  /*1d3e0*/  BSYNC B1 ;  /* 0x0000000000017941 */ /* 0x000fea0003800000 */
.L_x_495:
        /* <DEDUP_REMOVED lines=13> */
.L_x_498:
[----:B------:R-:W-:Y:S05]  /*1d4c0*/  BSYNC B1 ;  /* 0x0000000000017941 */ /* 0x000fea0003800000 */
.L_x_497:
        /* <DEDUP_REMOVED lines=13> */
.L_x_500:
[----:B------:R-:W-:Y:S05]  /*1d5a0*/  BSYNC B1 ;  /* 0x0000000000017941 */ /* 0x000fea0003800000 */
.L_x_499:
        /* <DEDUP_REMOVED lines=13> */
.L_x_502:
[----:B------:R-:W-:Y:S05]  /*1d680*/  BSYNC B1 ;  /* 0x0000000000017941 */ /* 0x000fea0003800000 */
.L_x_501:
        /* <DEDUP_REMOVED lines=13> */
.L_x_504:
[----:B------:R-:W-:Y:S05]  /*1d760*/  BSYNC B1 ;  /* 0x0000000000017941 */ /* 0x000fea0003800000 */
.L_x_503:
        /* <DEDUP_REMOVED lines=13> */
.L_x_506:
[----:B------:R-:W-:Y:S05]  /*1d840*/  BSYNC B1 ;  /* 0x0000000000017941 */ /* 0x000fea0003800000 */
.L_x_505:
        /* <DEDUP_REMOVED lines=13> */
.L_x_508:
[----:B------:R-:W-:Y:S05]  /*1d920*/  BSYNC B1 ;  /* 0x0000000000017941 */ /* 0x000fea0003800000 */
.L_x_507:
        /* <DEDUP_REMOVED lines=13> */
.L_x_510:
[----:B------:R-:W-:Y:S05]  /*1da00*/  BSYNC B1 ;  /* 0x0000000000017941 */ /* 0x000fea0003800000 */
.L_x_509:
        /* <DEDUP_REMOVED lines=13> */
.L_x_512:
[----:B------:R-:W-:Y:S05]  /*1dae0*/  BSYNC B1 ;  /* 0x0000000000017941 */ /* 0x000fea0003800000 */
.L_x_511:
        /* <DEDUP_REMOVED lines=13> */
.L_x_514:
[----:B------:R-:W-:Y:S05]  /*1dbc0*/  BSYNC B1 ;  /* 0x0000000000017941 */ /* 0x000fea0003800000 */
.L_x_513:
        /* <DEDUP_REMOVED lines=13> */
.L_x_516:
[----:B------:R-:W-:Y:S05]  /*1dca0*/  BSYNC B1 ;  /* 0x0000000000017941 */ /* 0x000fea0003800000 */
.L_x_515:
        /* <DEDUP_REMOVED lines=13> */
.L_x_518:
[----:B------:R-:W-:Y:S05]  /*1dd80*/  BSYNC B1 ;  /* 0x0000000000017941 */ /* 0x000fea0003800000 */
.L_x_517:
        /* <DEDUP_REMOVED lines=13> */
.L_x_520:
[----:B------:R-:W-:Y:S05]  /*1de60*/  BSYNC B1 ;  /* 0x0000000000017941 */ /* 0x000fea0003800000 */
.L_x_519:
        /* <DEDUP_REMOVED lines=13> */
.L_x_522:
[----:B------:R-:W-:Y:S05]  /*1df40*/  BSYNC B1 ;  /* 0x0000000000017941 */ /* 0x000fea0003800000 */
.L_x_521:
        /* <DEDUP_REMOVED lines=13> */
.L_x_524:
[----:B------:R-:W-:Y:S05]  /*1e020*/  BSYNC B1 ;  /* 0x0000000000017941 */ /* 0x000fea0003800000 */
.L_x_523:
        /* <DEDUP_REMOVED lines=13> */
.L_x_526:
[----:B------:R-:W-:Y:S05]  /*1e100*/  BSYNC B1 ;  /* 0x0000000000017941 */ /* 0x000fea0003800000 */
.L_x_525:
        /* <DEDUP_REMOVED lines=13> */
.L_x_528:
[----:B------:R-:W-:Y:S05]  /*1e1e0*/  BSYNC B1 ;  /* 0x0000000000017941 */ /* 0x000fea0003800000 */
.L_x_527:
        /* <DEDUP_REMOVED lines=13> */
.L_x_530:
[----:B------:R-:W-:Y:S05]  /*1e2c0*/  BSYNC B1 ;  /* 0x0000000000017941 */ /* 0x000fea0003800000 */
.L_x_529:
        /* <DEDUP_REMOVED lines=13> */
.L_x_532:
[----:B------:R-:W-:Y:S05]  /*1e3a0*/  BSYNC B1 ;  /* 0x0000000000017941 */ /* 0x000fea0003800000 */
.L_x_531:
        /* <DEDUP_REMOVED lines=13> */
.L_x_534:
[----:B------:R-:W-:Y:S05]  /*1e480*/  BSYNC B1 ;  /* 0x0000000000017941 */ /* 0x000fea0003800000 */
.L_x_533:
        /* <DEDUP_REMOVED lines=13> */
.L_x_536:
[----:B------:R-:W-:Y:S05]  /*1e560*/  BSYNC B1 ;  /* 0x0000000000017941 */ /* 0x000fea0003800000 */
.L_x_535:
        /* <DEDUP_REMOVED lines=13> */
.L_x_538:
[----:B------:R-:W-:Y:S05]  /*1e640*/  BSYNC B1 ;  /* 0x0000000000017941 */ /* 0x000fea0003800000 */
.L_x_537:
        /* <DEDUP_REMOVED lines=13> */
.L_x_540:
[----:B------:R-:W-:Y:S05]  /*1e720*/  BSYNC B1 ;  /* 0x0000000000017941 */ /* 0x000fea0003800000 */
.L_x_539:
[----:B--234-:R-:W2:Y:S01]  /*1e730*/  LDL.LU R3, [R1+0x448] ;  /* 0x0004480001037983 */ /* 0x01cea20000300800 */
[----:B-----5:R-:W-:Y:S01]  /*1e740*/  LOP3.LUT R6, R6, 0xff, RZ, 0xc0, !PT ;  /* 0x000000ff06067812 */ /* 0x020fe200078ec0ff */
[----:B------:R-:W-:Y:S01]  /*1e750*/  BSSY B1, `(.L_x_541) ;  /* 0x000000b000017945 */ /* 0x000fe20003800000 */
[----:B------:R-:W-:Y:S02]  /*1e760*/  ISETP.LT.OR P2, PT, R0, 0xf9, !P1 ;  /* 0x000000f90000780c */ /* 0x000fe40004f41670 */
[----:B------:R-:W-:Y:S02]  /*1e770*/  F2FP.F16.E4M3.UNPACK_B R6, R6 ;  /* 0x00000006ff06723e */ /* 0x000fe400020006ff */
[----:B------:R-:W-:-:S03]  /*1e780*/  PRMT R2, RZ, 0x7610, R2 ;  /* 0x00007610ff027816 */ /* 0x000fc60000000002 */
[----:B------:R-:W-:-:S05]  /*1e790*/  HADD2.F32 R6, -RZ, R6.H0_H0 ;  /* 0x20000006ff067230 */ /* 0x000fca0000004100 */
[----:B------:R-:W-:-:S04]  /*1e7a0*/  FMUL R6, R6, UR22 ;  /* 0x0000001606067c20 */ /* 0x000fc80008400000 */
[----:B--2---:R-:W-:-:S05]  /*1e7b0*/  FFMA R6, R3, UR15, R6 ;  /* 0x0000000f03067c23 */ /* 0x004fca0008000006 */
[----:B------:R-:W-:-:S05]  /*1e7c0*/  F2FP.SATFINITE.E4M3.F32.PACK_AB_MERGE_C R3, RZ, R6, RZ ;  /* 0x00000006ff03723e */ /* 0x000fca00048070ff */
[----:B------:R2:W-:Y:S01]  /*1e7d0*/  @!P0 STG.E.U8 desc[UR20][R30.64+0xf9], R3 ;  /* 0x0000f9031e008986 */ /* 0x0005e2000c101114 */
[----:B------:R-:W-:Y:S05]  /*1e7e0*/  @P2 BRA `(.L_x_542) ;  /* 0x0000000000042947 */ /* 0x000fea0003800000 */
[----:B------:R3:W5:Y:S02]  /*1e7f0*/  LDG.E.U8 R2, desc[UR20][R4.64+0xf8] ;  /* 0x0000f81404027981 */ /* 0x000764000c1e1100 */
.L_x_542:
[----:B------:R-:W-:Y:S05]  /*1e800*/  BSYNC B1 ;  /* 0x0000000000017941 */ /* 0x000fea0003800000 */
.L_x_541:
[----:B--2---:R-:W2:Y:S01]  /*1e810*/  LDL.LU R3, [R1+0x44c] ;  /* 0x00044c0001037983 */ /* 0x004ea20000300800 */
        /* <DEDUP_REMOVED lines=12> */
.L_x_544:
[----:B------:R-:W-:Y:S05]  /*1e8e0*/  BSYNC B1 ;  /* 0x0000000000017941 */ /* 0x000fea0003800000 */
.L_x_543:
[----:B------:R-:W-:Y:S05]  /*1e8f0*/  @P1 BRA `(.L_x_545) ;  /* 0x0000004800881947 */ /* 0x000fea0003800000 */
[----:B------:R-:W2:Y:S01]  /*1e900*/  LDL.LU R2, [R1+0x450] ;  /* 0x0004500001027983 */ /* 0x000ea20000300800 */
[----:B-----5:R-:W-:-:S04]  /*1e910*/  LOP3.LUT R0, R0, 0xff, RZ, 0xc0, !PT ;  /* 0x000000ff00007812 */ /* 0x020fc800078ec0ff */
[----:B------:R-:W-:-:S05]  /*1e920*/  F2FP.F16.E4M3.UNPACK_B R0, R0 ;  /* 0x00000000ff00723e */ /* 0x000fca00020006ff */
[----:B------:R-:W-:-:S05]  /*1e930*/  HADD2.F32 R0, -RZ, R0.H0_H0 ;  /* 0x20000000ff007230 */ /* 0x000fca0000004100 */
[----:B------:R-:W-:-:S04]  /*1e940*/  FMUL R0, R0, UR22 ;  /* 0x0000001600007c20 */ /* 0x000fc80008400000 */
[----:B--2---:R-:W-:-:S05]  /*1e950*/  FFMA R0, R2, UR15, R0 ;  /* 0x0000000f02007c23 */ /* 0x004fca0008000000 */
[----:B------:R-:W-:-:S05]  /*1e960*/  F2FP.SATFINITE.E4M3.F32.PACK_AB_MERGE_C R3, RZ, R0, RZ ;  /* 0x00000000ff03723e */ /* 0x000fca00048070ff */
[----:B------:R2:W-:Y:S01]  /*1e970*/  STG.E.U8 desc[UR20][R28.64+0xf9], R3 ;  /* 0x0000f9031c007986 */ /* 0x0005e2000c101114 */
[----:B------:R-:W-:Y:S05]  /*1e980*/  BRA `(.L_x_545) ;  /* 0x0000004800647947 */ /* 0x000fea0003800000 */
.L_x_32:
[----:B------:R-:W-:Y:S01]  /*1e990*/  ISETP.GE.AND P3, PT, R34, 0x1, PT ;  /* 0x000000012200780c */ /* 0x000fe20003f66270 */
[----:B------:R-:W-:Y:S01]  /*1e9a0*/  FMUL R3, R3, UR15 ;  /* 0x0000000f03037c20 */ /* 0x000fe20008400000 */
[----:B------:R-:W3:Y:S02]  /*1e9b0*/  LDL.LU R2, [R1+0x200] ;  /* 0x0002000001027983 */ /* 0x000ee40000300800 */
[----:B------:R-:W-:Y:S02]  /*1e9c0*/  ISETP.LT.OR P0, PT, R0, 0x1, !P3 ;  /* 0x000000010000780c */ /* 0x000fe40005f01670 */
[----:B------:R-:W-:Y:S01]  /*1e9d0*/  F2FP.SATFINITE.E4M3.F32.PACK_AB_MERGE_C R3, RZ, R3, RZ ;  /* 0x00000003ff03723e */ /* 0x000fe200048070ff */
[----:B------:R-:W-:Y:S01]  /*1e9e0*/  FMUL R4, R4, UR15 ;  /* 0x0000000f04047c20 */ /* 0x000fe20008400000 */
[----:B------:R-:W-:Y:S01]  /*1e9f0*/  ISETP.GE.AND P2, PT, R34, 0x9, PT ;  /* 0x000000092200780c */ /* 0x000fe20003f46270 */
[----:B------:R-:W-:Y:S01]  /*1ea00*/  FMUL R5, R5, UR15 ;  /* 0x0000000f05057c20 */ /* 0x000fe20008400000 */
[----:B------:R-:W-:Y:S01]  /*1ea10*/  ISETP.LT.OR P1, PT, R0, 0x9, !P3 ;  /* 0x000000090000780c */ /* 0x000fe20005f21670 */
[----:B------:R-:W-:Y:S01]  /*1ea20*/  FMUL R6, R6, UR15 ;  /* 0x0000000f06067c20 */ /* 0x000fe20008400000 */
[----:B------:R-:W-:Y:S01]  /*1ea30*/  FMUL R7, R7, UR15 ;  /* 0x0000000f07077c20 */ /* 0x000fe20008400000 */
[----:B------:R-:W-:Y:S01]  /*1ea40*/  FMUL R8, R8, UR15 ;  /* 0x0000000f08087c20 */ /* 0x000fe20008400000 */
[----:B------:R-:W-:Y:S01]  /*1ea50*/  FMUL R9, R9, UR15 ;  /* 0x0000000f09097c20 */ /* 0x000fe20008400000 */
[----:B------:R-:W-:Y:S01]  /*1ea60*/  FMUL R10, R10, UR15 ;  /* 0x0000000f0a0a7c20 */ /* 0x000fe20008400000 */
[----:B------:R-:W-:Y:S01]  /*1ea70*/  FMUL R11, R11, UR15 ;  /* 0x0000000f0b0b7c20 */ /* 0x000fe20008400000 */
[----:B------:R0:W-:Y:S01]  /*1ea80*/  @!P0 STG.E.U8 desc[UR20][R24.64], R3 ;  /* 0x0000000318008986 */ /* 0x0001e2000c101114 */
[----:B------:R-:W-:-:S02]  /*1ea90*/  ISETP.LT.OR P0, PT, R0, 0x2, !P3 ;  /* 0x000000020000780c */ /* 0x000fc40005f01670 */
[----:B------:R-:W-:Y:S01]  /*1eaa0*/  F2FP.SATFINITE.E4M3.F32.PACK_AB_MERGE_C R4, RZ, R4, RZ ;  /* 0x00000004ff04723e */ /* 0x000fe200048070ff */
[----:B------:R-:W-:Y:S01]  /*1eab0*/  FMUL R12, R12, UR15 ;  /* 0x0000000f0c0c7c20 */ /* 0x000fe20008400000 */
[----:B------:R-:W-:Y:S01]  /*1eac0*/  F2FP.SATFINITE.E4M3.F32.PACK_AB_MERGE_C R5, RZ, R5, RZ ;  /* 0x00000005ff05723e */ /* 0x000fe200048070ff */
[----:B------:R-:W-:Y:S01]  /*1ead0*/  FMUL R13, R13, UR15 ;  /* 0x0000000f0d0d7c20 */ /* 0x000fe20008400000 */
[----:B------:R-:W-:Y:S01]  /*1eae0*/  FMUL R14, R14, UR15 ;  /* 0x0000000f0e0e7c20 */ /* 0x000fe20008400000 */
[----:B------:R-:W-:Y:S01]  /*1eaf0*/  FMUL R15, R15, UR15 ;  /* 0x0000000f0f0f7c20 */ /* 0x000fe20008400000 */
[----:B------:R-:W-:Y:S01]  /*1eb00*/  FMUL R16, R16, UR15 ;  /* 0x0000000f10107c20 */ /* 0x000fe20008400000 */
[----:B------:R-:W-:Y:S01]  /*1eb10*/  FMUL R17, R17, UR15 ;  /* 0x0000000f11117c20 */ /* 0x000fe20008400000 */
[----:B------:R-:W-:Y:S01]  /*1eb20*/  FMUL R18, R18, UR15 ;  /* 0x0000000f12127c20 */ /* 0x000fe20008400000 */
[----:B------:R-:W-:Y:S01]  /*1eb30*/  FMUL R19, R19, UR15 ;  /* 0x0000000f13137c20 */ /* 0x000fe20008400000 */
[----:B------:R-:W-:Y:S01]  /*1eb40*/  FMUL R20, R20, UR15 ;  /* 0x0000000f14147c20 */ /* 0x000fe20008400000 */
[----:B------:R-:W-:Y:S01]  /*1eb50*/  @!P0 STG.E.U8 desc[UR20][R24.64+0x1], R4 ;  /* 0x0000010418008986 */ /* 0x000fe2000c101114 */
[----:B------:R-:W-:-:S02]  /*1eb60*/  ISETP.LT.OR P0, PT, R0, 0x1, !P2 ;  /* 0x000000010000780c */ /* 0x000fc40005701670 */
[----:B------:R-:W-:Y:S01]  /*1eb70*/  F2FP.SATFINITE.E4M3.F32.PACK_AB_MERGE_C R6, RZ, R6, RZ ;  /* 0x00000006ff06723e */ /* 0x000fe200048070ff */
[----:B------:R-:W-:Y:S01]  /*1eb80*/  FMUL R21, R21, UR15 ;  /* 0x0000000f15157c20 */ /* 0x000fe20008400000 */
[----:B------:R-:W4:Y:S09]  /*1eb90*/  LDL.LU R41, [R1+0x204] ;  /* 0x0002040001297983 */ /* 0x000f320000300800 */
[----:B------:R1:W-:Y:S01]  /*1eba0*/  @!P0 STG.E.U8 desc[UR20][R26.64], R5 ;  /* 0x000000051a008986 */ /* 0x0003e2000c101114 */
[----:B------:R-:W-:-:S02]  /*1ebb0*/  ISETP.LT.OR P0, PT, R0, 0x2, !P2 ;  /* 0x000000020000780c */ /* 0x000fc40005701670 */
[----:B------:R-:W-:Y:S01]  /*1ebc0*/  F2FP.SATFINITE.E4M3.F32.PACK_AB_MERGE_C R7, RZ, R7, RZ ;  /* 0x00000007ff07723e */ /* 0x000fe200048070ff */
[----:B------:R-:W5:Y:S01]  /*1ebd0*/  LDL.LU R39, [R1+0x208] ;  /* 0x0002080001277983 */ /* 0x000f620000300800 */
[----:B------:R-:W-:Y:S02]  /*1ebe0*/  F2FP.SATFINITE.E4M3.F32.PACK_AB_MERGE_C R8, RZ, R8, RZ ;  /* 0x00000008ff08723e */ /* 0x000fe400048070ff */
[----:B------:R-:W-:Y:S01]  /*1ebf0*/  F2FP.SATFINITE.E4M3.F32.PACK_AB_MERGE_C R9, RZ, R9, RZ ;  /* 0x00000009ff09723e */ /* 0x000fe200048070ff */
[----:B------:R-:W-:Y:S01]  /*1ec00*/  FMUL R22, R22, UR15 ;  /* 0x0000000f16167c20 */ /* 0x000fe20008400000 */
[C---:B------:R-:W-:Y:S01]  /*1ec10*/  ISETP.LT.OR P5, PT, R0.reuse, 0xa, !P2 ;  /* 0x0000000a0000780c */ /* 0x040fe200057a1670 */
[----:B------:R-:W2:Y:S04]  /*1ec20*/  LDL.LU R35, [R1+0x20c] ;  /* 0x00020c0001237983 */ /* 0x000ea80000300800 */
[----:B------:R-:W-:Y:S01]  /*1ec30*/  @!P0 STG.E.U8 desc[UR20][R26.64+0x1], R6 ;  /* 0x000001061a008986 */ /* 0x000fe2000c101114 */
[----:B------:R-:W-:-:S03]  /*1ec40*/  ISETP.LT.OR P0, PT, R0, 0xa, !P3 ;  /* 0x0000000a0000780c */ /* 0x000fc60005f01670 */
[----:B------:R-:W-:Y:S01]  /*1ec50*/  @!P1 STG.E.U8 desc[UR20][R24.64+0x8], R7 ;  /* 0x0000080718009986 */ /* 0x000fe2000c101114 */
[----:B------:R-:W-:Y:S02]  /*1ec60*/  ISETP.LT.OR P1, PT, R0, 0x9, !P2 ;  /* 0x000000090000780c */ /* 0x000fe40005721670 */
[----:B------:R-:W-:Y:S01]  /*1ec70*/  F2FP.SATFINITE.E4M3.F32.PACK_AB_MERGE_C R10, RZ, R10, RZ ;  /* 0x0000000aff0a723e */ /* 0x000fe200048070ff */
[----:B------:R-:W-:Y:S01]  /*1ec80*/  FMUL R152, R152, UR15 ;  /* 0x0000000f98987c20 */ /* 0x000fe20008400000 */
[----:B------:R-:W-:Y:S01]  /*1ec90*/  F2FP.SATFINITE.E4M3.F32.PACK_AB_MERGE_C R11, RZ, R11, RZ ;  /* 0x0000000bff0b723e */ /* 0x000fe200048070ff */
[----:B------:R-:W5:Y:S04]  /*1eca0*/  LDL.LU R33, [R1+0x210] ;  /* 0x0002100001217983 */ /* 0x000f680000300800 */
[----:B------:R-:W-:Y:S01]  /*1ecb0*/  @!P0 STG.E.U8 desc[UR20][R24.64+0x9], R8 ;  /* 0x0000090818008986 */ /* 0x000fe2000c101114 */
[----:B------:R-:W-:-:S03]  /*1ecc0*/  ISETP.LT.OR P0, PT, R0, 0x11, !P3 ;  /* 0x000000110000780c */ /* 0x000fc60005f01670 */
[----:B------:R-:W-:Y:S01]  /*1ecd0*/  @!P1 STG.E.U8 desc[UR20][R26.64+0x8], R9 ;  /* 0x000008091a009986 */ /* 0x000fe2000c101114 */
[C---:B------:R-:W-:Y:S02]  /*1ece0*/  ISETP.LT.OR P1, PT, R0.reuse, 0x12, !P3 ;  /* 0x000000120000780c */ /* 0x040fe40005f21670 */
[----:B------:R-:W-:Y:S01]  /*1ecf0*/  F2FP.SATFINITE.E4M3.F32.PACK_AB_MERGE_C R12, RZ, R12, RZ ;  /* 0x0000000cff0c723e */ /* 0x000fe200048070ff */
[----:B------:R-:W-:Y:S01]  /*1ed00*/  @!P5 STG.E.U8 desc[UR20][R26.64+0x9], R10 ;  /* 0x0000090a1a00d986 */ /* 0x000fe2000c101114 */
[C---:B------:R-:W-:Y:S02]  /*1ed10*/  ISETP.LT.OR P5, PT, R0.reuse, 0x11, !P2 ;  /* 0x000000110000780c */ /* 0x040fe400057a1670 */
[----:B------:R-:W-:Y:S01]  /*1ed20*/  F2FP.SATFINITE.E4M3.F32.PACK_AB_MERGE_C R13, RZ, R13, RZ ;  /* 0x0000000dff0d723e */ /* 0x000fe200048070ff */
[----:B------:R-:W5:Y:S01]  /*1ed30*/  LDL.LU R32, [R1+0x214] ;  /* 0x0002140001207983 */ /* 0x000f620000300800 */
[----:B------:R-:W-:Y:S01]  /*1ed40*/  F2FP.SATFINITE.E4M3.F32.PACK_AB_MERGE_C R14, RZ, R14, RZ ;  /* 0x0000000eff0e723e */ /* 0x000fe200048070ff */
[----:B------:R-:W-:Y:S01]  /*1ed50*/  FMUL R23, R23, UR15 ;  /* 0x0000000f17177c20 */ /* 0x000fe20008400000 */
[----:B------:R-:W-:Y:S01]  /*1ed60*/  F2FP.SATFINITE.E4M3.F32.PACK_AB_MERGE_C R15, RZ, R15, RZ ;  /* 0x0000000fff0f723e */ /* 0x000fe200048070ff */
[----:B------:R-:W-:Y:S01]  /*1ed70*/  @!P0 STG.E.U8 desc[UR20][R24.64+0x10], R11 ;  /* 0x0000100b18008986 */ /* 0x000fe2000c101114 */
[C---:B------:R-:W-:Y:S01]  /*1ed80*/  ISETP.LT.OR P0, PT, R0.reuse, 0x12, !P2 ;  /* 0x000000120000780c */ /* 0x040fe20005701670 */
[----:B------:R-:W-:Y:S01]  /*1ed90*/  FMUL R153, R153, UR15 ;  /* 0x0000000f99997c20 */ /* 0x000fe20008400000 */
[----:B------:R-:W-:Y:S01]  /*1eda0*/  F2FP.SATFINITE.E4M3.F32.PACK_AB_MERGE_C R16, RZ, R16, RZ ;  /* 0x00000010ff10723e */ /* 0x000fe200048070ff */
[----:B------:R-:W-:Y:S01]  /*1edb0*/  @!P1 STG.E.U8 desc[UR20][R24.64+0x11], R12 ;  /* 0x0000110c18009986 */ /* 0x000fe2000c101114 */
[----:B------:R-:W-:Y:S01]  /*1edc0*/  ISETP.LT.OR P1, PT, R0, 0x19, !P3 ;  /* 0x000000190000780c */ /* 0x000fe20005f21670 */
[----:B------:R-:W-:Y:S01]  /*1edd0*/  FMUL R154, R154, UR15 ;  /* 0x0000000f9a9a7c20 */ /* 0x000fe20008400000 */
[----:B------:R-:W-:Y:S01]  /*1ede0*/  F2FP.SATFINITE.E4M3.F32.PACK_AB_MERGE_C R17, RZ, R17, RZ ;  /* 0x00000011ff11723e */ /* 0x000fe200048070ff */
[----:B------:R-:W-:Y:S01]  /*1edf0*/  @!P5 STG.E.U8 desc[UR20][R26.64+0x10], R13 ;  /* 0x0000100d1a00d986 */ /* 0x000fe2000c101114 */
[----:B------:R-:W-:Y:S01]  /*1ee00*/  ISETP.LT.OR P5, PT, R0, 0x1a, !P3 ;  /* 0x0000001a0000780c */ /* 0x000fe20005fa1670 */
[----:B------:R-:W-:Y:S01]  /*1ee10*/  FMUL R156, R156, UR15 ;  /* 0x0000000f9c9c7c20 */ /* 0x000fe20008400000 */
        /* <DEDUP_REMOVED lines=20> */
[C---:B------:R-:W-:Y:S01]  /*1ef60*/  ISETP.LT.OR P6, PT, R0.reuse, 0x2a, !P2 ;  /* 0x0000002a0000780c */ /* 0x040fe200057c1670 */
        /* <DEDUP_REMOVED lines=36> */
[----:B------:R-:W-:Y:S01]  /*1f1b0*/  @!P6 STG.E.U8 desc[UR20][R26.64+0x29], R154 ;  /* 0x0000299a1a00e986 */ /* 0x000fe2000c101114 */
[C---:B------:R-:W-:Y:S01]  /*1f1c0*/  ISETP.LT.OR P6, PT, R0.reuse, 0x32, !P2 ;  /* 0x000000320000780c */ /* 0x040fe200057c1670 */
        /* <DEDUP_REMOVED lines=21> */
[----:B0-----:R-:W-:Y:S01]  /*1f320*/  F2FP.SATFINITE.E4M3.F32.PACK_AB_MERGE_C R3, RZ, R168, RZ ;  /* 0x000000a8ff03723e */ /* 0x001fe200048070ff */
        /* <DEDUP_REMOVED lines=11> */
[----:B-1----:R-:W-:Y:S01]  /*1f3e0*/  F2FP.SATFINITE.E4M3.F32.PACK_AB_MERGE_C R5, RZ, R170, RZ ;  /* 0x000000aaff05723e */ /* 0x002fe200048070ff */
        /* <DEDUP_REMOVED lines=20> */
[----:B------:R0:W-:Y:S01]  /*1f530*/  @!P1 STG.E.U8 desc[UR20][R24.64+0x49], R3 ;  /* 0x0000490318009986 */ /* 0x0001e2000c101114 */
[----:B------:R-:W-:Y:S01]  /*1f540*/  ISETP.LT.OR P1, PT, R0, 0x52, !P3 ;  /* 0x000000520000780c */ /* 0x000fe20005f21670 */
[----:B------:R-:W-:Y:S01]  /*1f550*/  FMUL R186, R186, UR15 ;  /* 0x0000000fbaba7c20 */ /* 0x000fe20008400000 */
[----:B------:R-:W-:Y:S01]  /*1f560*/  F2FP.SATFINITE.E4M3.F32.PACK_AB_MERGE_C R181, RZ, R181, RZ ;  /* 0x000000b5ffb5723e */ /* 0x000fe200048070ff */
[----:B------:R-:W-:Y:S01]  /*1f570*/  @!P5 STG.E.U8 desc[UR20][R26.64+0x48], R169 ;  /* 0x000048a91a00d986 */ /* 0x000fe2000c101114 */
[----:B------:R-:W-:Y:S01]  /*1f580*/  ISETP.LT.OR P5, PT, R0, 0x51, !P2 ;  /* 0x000000510000780c */ /* 0x000fe200057a1670 */
[----:B------:R-:W-:Y:S01]  /*1f590*/  FMUL R188, R188, UR15 ;  /* 0x0000000fbcbc7c20 */ /* 0x000fe20008400000 */
[----:B------:R-:W-:Y:S01]  /*1f5a0*/  F2FP.SATFINITE.E4M3.F32.PACK_AB_MERGE_C R183, RZ, R183, RZ ;  /* 0x000000b7ffb7723e */ /* 0x000fe200048070ff */
[----:B------:R1:W-:Y:S01]  /*1f5b0*/  @!P6 STG.E.U8 desc[UR20][R26.64+0x49], R5 ;  /* 0x000049051a00e986 */ /* 0x0003e2000c101114 */
[C---:B------:R-:W-:Y:S01]  /*1f5c0*/  ISETP.LT.OR P6, PT, R0.reuse, 0x52, !P2 ;  /* 0x000000520000780c */ /* 0x040fe200057c1670 */
[----:B------:R-:W-:Y:S01]  /*1f5d0*/  FMUL R187, R187, UR15 ;  /* 0x0000000fbbbb7c20 */ /* 0x000fe20008400000 */
[----:B------:R-:W-:Y:S01]  /*1f5e0*/  F2FP.SATFINITE.E4M3.F32.PACK_AB_MERGE_C R185, RZ, R185, RZ ;  /* 0x000000b9ffb9723e */ /* 0x000fe200048070ff */
[----:B------:R-:W-:Y:S01]  /*1f5f0*/  @!P0 STG.E.U8 desc[UR20][R24.64+0x50], R171 ;  /* 0x000050ab18008986 */ /* 0x000fe2000c101114 */
[----:B0-----:R-:W-:Y:S01]  /*1f600*/  F2FP.SATFINITE.E4M3.F32.PACK_AB_MERGE_C R3, RZ, R172, RZ ;  /* 0x000000acff03723e */ /* 0x001fe200048070ff */
[----:B------:R-:W-:Y:S01]  /*1f610*/  FMUL R189, R189, UR15 ;  /* 0x0000000fbdbd7c20 */ /* 0x000fe20008400000 */
[----:B------:R-:W-:Y:S01]  /*1f620*/  ISETP.LT.OR P0, PT, R0, 0x59, !P3 ;  /* 0x000000590000780c */ /* 0x000fe20005f01670 */
[----:B------:R-:W-:Y:S01]  /*1f630*/  FMUL R190, R190, UR15 ;  /* 0x0000000fbebe7c20 */ /* 0x000fe20008400000 */
[----:B------:R-:W-:Y:S01]  /*1f640*/  FMUL R192, R192, UR15 ;  /* 0x0000000fc0c07c20 */ /* 0x000fe20008400000 */
[----:B------:R0:W-:Y:S01]  /*1f650*/  @!P1 STG.E.U8 desc[UR20][R24.64+0x51], R3 ;  /* 0x0000510318009986 */ /* 0x0001e2000c101114 */
[C---:B------:R-:W-:Y:S01]  /*1f660*/  ISETP.LT.OR P1, PT, R0.reuse, 0x5a, !P3 ;  /* 0x0000005a0000780c */ /* 0x040fe20005f21670 */
[----:B------:R-:W-:Y:S01]  /*1f670*/  FMUL R191, R191, UR15 ;  /* 0x0000000fbfbf7c20 */ /* 0x000fe20008400000 */
[----:B-1----:R-:W-:Y:S01]  /*1f680*/  F2FP.SATFINITE.E4M3.F32.PACK_AB_MERGE_C R5, RZ, R174, RZ ;  /* 0x000000aeff05723e */ /* 0x002fe200048070ff */
        /* <DEDUP_REMOVED lines=9> */
[----:B0-----:R-:W-:Y:S01]  /*1f720*/  F2FP.SATFINITE.E4M3.F32.PACK_AB_MERGE_C R3, RZ, R176, RZ ;  /* 0x000000b0ff03723e */ /* 0x001fe200048070ff */
[----:B------:R-:W-:Y:S01]  /*1f730*/  FMUL R196, R196, UR15 ;  /* 0x0000000fc4c47c20 */ /* 0x000fe20008400000 */
[C---:B------:R-:W-:Y:S01]  /*1f740*/  ISETP.LT.OR P0, PT, R0.reuse, 0x61, !P3 ;  /* 0x000000610000780c */ /* 0x040fe20005f01670 */
[----:B------:R-:W-:Y:S01]  /*1f750*/  FMUL R195, R195, UR15 ;  /* 0x0000000fc3c37c20 */ /* 0x000fe20008400000 */
[----:B------:R-:W-:Y:S01]  /*1f760*/  F2FP.SATFINITE.E4M3.F32.PACK_AB_MERGE_C R191, RZ, R191, RZ ;  /* 0x000000bfffbf723e */ /* 0x000fe200048070ff */
[----:B------:R0:W-:Y:S01]  /*1f770*/  @!P1 STG.E.U8 desc[UR20][R24.64+0x59], R3 ;  /* 0x0000590318009986 */ /* 0x0001e2000c101114 */
[C---:B------:R-:W-:Y:S01]  /*1f780*/  ISETP.LT.OR P1, PT, R0.reuse, 0x62, !P3 ;  /* 0x000000620000780c */ /* 0x040fe20005f21670 */
[----:B------:R-:W-:Y:S01]  /*1f790*/  FMUL R197, R197, UR15 ;  /* 0x0000000fc5c57c20 */ /* 0x000fe20008400000 */
[----:B-1----:R-:W-:Y:S01]  /*1f7a0*/  F2FP.SATFINITE.E4M3.F32.PACK_AB_MERGE_C R5, RZ, R178, RZ ;  /* 0x000000b2ff05723e */ /* 0x002fe200048070ff */
[----:B------:R-:W-:Y:S01]  /*1f7b0*/  @!P5 STG.E.U8 desc[UR20][R26.64+0x58], R177 ;  /* 0x000058b11a00d986 */ /* 0x000fe2000c101114 */
[----:B------:R-:W-:Y:S01]  /*1f7c0*/  ISETP.LT.OR P5, PT, R0, 0x61, !P2 ;  /* 0x000000610000780c */ /* 0x000fe200057a1670 */
        /* <DEDUP_REMOVED lines=13> */
[----:B------:R-:W-:Y:S01]  /*1f8a0*/  ISETP.LT.OR P1, PT, R0, 0x6a, !P3 ;  /* 0x0000006a0000780c */ /* 0x000fe20005f21670 */
[----:B------:R-:W-:Y:S01]  /*1f8b0*/  FMUL R202, R202, UR15 ;  /* 0x0000000fcaca7c20 */ /* 0x000fe20008400000 */
[----:B-1----:R-:W-:Y:S01]  /*1f8c0*/  F2FP.SATFINITE.E4M3.F32.PACK_AB_MERGE_C R5, RZ, R182, RZ ;  /* 0x000000b6ff05723e */ /* 0x002fe200048070ff */
        /* <DEDUP_REMOVED lines=111> */
[----:B---3--:R-:W-:Y:S01]  /*1ffc0*/  FMUL R2, R2, UR15 ;  /* 0x0000000f02027c20 */ /* 0x008fe20008400000 */
        /* <DEDUP_REMOVED lines=8> */
[----:B------:R-:W3:Y:S01]  /*20050*/  LDL.LU R38, [R1+0x218] ;  /* 0x0002180001267983 */ /* 0x000ee20000300800 */
[----:B------:R-:W-:-:S03]  /*20060*/  F2FP.SATFINITE.E4M3.F32.PACK_AB_MERGE_C R233, RZ, R233, RZ ;  /* 0x000000e9ffe9723e */ /* 0x000fc600048070ff */
[----:B------:R0:W-:Y:S01]  /*20070*/  @!P1 STG.E.U8 desc[UR20][R24.64+0x99], R3 ;  /* 0x0000990318009986 */ /* 0x0001e2000c101114 */
[C---:B------:R-:W-:Y:S02]  /*20080*/  ISETP.LT.OR P1, PT, R0.reuse, 0xa2, !P3 ;  /* 0x000000a20000780c */ /* 0x040fe40005f21670 */
[----:B-1----:R-:W-:Y:S01]  /*20090*/  F2FP.SATFINITE.E4M3.F32.PACK_AB_MERGE_C R5, RZ, R210, RZ ;  /* 0x000000d2ff05723e */ /* 0x002fe200048070ff */
[----:B------:R-:W-:Y:S01]  /*200a0*/  @!P5 STG.E.U8 desc[UR20][R26.64+0x98], R209 ;  /* 0x000098d11a00d986 */ /* 0x000fe2000c101114 */
[----:B------:R-:W-:-:S03]  /*200b0*/  ISETP.LT.OR P5, PT, R0, 0xa1, !P2 ;  /* 0x000000a10000780c */ /* 0x000fc600057a1670 */
[----:B------:R1:W-:Y:S01]  /*200c0*/  @!P6 STG.E.U8 desc[UR20][R26.64+0x99], R5 ;  /* 0x000099051a00e986 */ /* 0x0003e2000c101114 */
[C---:B------:R-:W-:Y:S02]  /*200d0*/  ISETP.LT.OR P6, PT, R0.reuse, 0xa2, !P2 ;  /* 0x000000a20000780c */ /* 0x040fe400057c1670 */
[----:B0-----:R-:W-:Y:S01]  /*200e0*/  F2FP.SATFINITE.E4M3.F32.PACK_AB_MERGE_C R3, RZ, R212, RZ ;  /* 0x000000d4ff03723e */ /* 0x001fe200048070ff */
[----:B------:R-:W-:Y:S01]  /*200f0*/  @!P0 STG.E.U8 desc[UR20][R24.64+0xa0], R211 ;  /* 0x0000a0d318008986 */ /* 0x000fe2000c101114 */
[----:B------:R-:W-:-:S03]  /*20100*/  ISETP.LT.OR P0, PT, R0, 0xa9, !P3 ;  /* 0x000000a90000780c */ /* 0x000fc60005f01670 */
        /* <DEDUP_REMOVED lines=48> */
[----:B------:R-:W3:Y:S04]  /*20410*/  LDL.LU R37, [R1+0x21c] ;  /* 0x00021c0001257983 */ /* 0x000ee80000300800 */
[----:B------:R-:W-:Y:S01]  /*20420*/  @!P1 STG.E.U8 desc[UR20][R24.64+0xc9], R3 ;  /* 0x0000c90318009986 */ /* 0x000fe2000c101114 */
[C---:B------:R-:W-:Y:S02]  /*20430*/  ISETP.LT.OR P1, PT, R0.reuse, 0xd2, !P3 ;  /* 0x000000d20000780c */ /* 0x040fe40005f21670 */
[----:B-1----:R-:W-:Y:S01]  /*20440*/  F2FP.SATFINITE.E4M3.F32.PACK_AB_MERGE_C R5, RZ, R234, RZ ;  /* 0x000000eaff05723e */ /* 0x002fe200048070ff */
[----:B------:R-:W3:Y:S01]  /*20450*/  LDL.LU R36, [R1+0x220] ;  /* 0x0002200001247983 */ /* 0x000ee20000300800 */
[----:B------:R-:W-:Y:S01]  /*20460*/  F2FP.SATFINITE.E4M3.F32.PACK_AB_MERGE_C R7, RZ, R236, RZ ;  /* 0x000000ecff07723e */ /* 0x000fe200048070ff */
[----:B--2---:R-:W-:Y:S01]  /*20470*/  FMUL R4, R35, UR15 ;  /* 0x0000000f23047c20 */ /* 0x004fe20008400000 */
[----:B------:R-:W-:Y:S01]  /*20480*/  F2FP.SATFINITE.E4M3.F32.PACK_AB_MERGE_C R9, RZ, R2, RZ ;  /* 0x00000002ff09723e */ /* 0x000fe200048070ff */
[----:B----4-:R-:W-:Y:S01]  /*20490*/  FMUL R2, R41, UR15 ;  /* 0x0000000f29027c20 */ /* 0x010fe20008400000 */
[----:B------:R-:W2:Y:S04]  /*204a0*/  LDL.LU R35, [R1+0x224] ;  /* 0x0002240001237983 */ /* 0x000ea80000300800 */
[----:B------:R-:W-:Y:S01]  /*204b0*/  @!P0 STG.E.U8 desc[UR20][R24.64+0xc8], R231 ;  /* 0x0000c8e718008986 */ /* 0x000fe2000c101114 */
[----:B------:R-:W-:-:S03]  /*204c0*/  ISETP.LT.OR P0, PT, R0, 0xd1, !P3 ;  /* 0x000000d10000780c */ /* 0x000fc60005f01670 */
[----:B------:R-:W-:Y:S01]  /*204d0*/  @!P5 STG.E.U8 desc[UR20][R26.64+0xc8], R233 ;  /* 0x0000c8e91a00d986 */ /* 0x000fe2000c101114 */
[----:B------:R-:W-:-:S03]  /*204e0*/  ISETP.LT.OR P5, PT, R0, 0xd1, !P2 ;  /* 0x000000d10000780c */ /* 0x000fc600057a1670 */
[----:B------:R5:W-:Y:S01]  /*204f0*/  @!P6 STG.E.U8 desc[UR20][R26.64+0xc9], R5 ;  /* 0x0000c9051a00e986 */ /* 0x000be2000c101114 */
[----:B------:R-:W-:-:S03]  /*20500*/  ISETP.LT.OR P6, PT, R0, 0xd2, !P2 ;  /* 0x000000d20000780c */ /* 0x000fc600057c1670 */
[----:B------:R0:W-:Y:S01]  /*20510*/  @!P1 STG.E.U8 desc[UR20][R24.64+0xd1], R7 ;  /* 0x0000d10718009986 */ /* 0x0001e2000c101114 */
[----:B-----5:R-:W-:-:S03]  /*20520*/  FMUL R5, R33, UR15 ;  /* 0x0000000f21057c20 */ /* 0x020fc60008400000 */
[----:B------:R-:W4:Y:S01]  /*20530*/  LDL.LU R33, [R1+0x228] ;  /* 0x0002280001217983 */ /* 0x000f220000300800 */
[----:B0-----:R-:W-:Y:S01]  /*20540*/  F2FP.SATFINITE.E4M3.F32.PACK_AB_MERGE_C R7, RZ, R2, RZ ;  /* 0x00000002ff07723e */ /* 0x001fe200048070ff */
[----:B------:R-:W-:Y:S02]  /*20550*/  FMUL R2, R32, UR15 ;  /* 0x0000000f20027c20 */ /* 0x000fe40008400000 */
[----:B------:R-:W5:Y:S04]  /*20560*/  LDL.LU R41, [R1+0x22c] ;  /* 0x00022c0001297983 */ /* 0x000f680000300800 */
[----:B------:R-:W5:Y:S01]  /*20570*/  LDL.LU R32, [R1+0x230] ;  /* 0x0002300001207983 */ /* 0x000f620000300800 */
[----:B------:R-:W-:Y:S01]  /*20580*/  F2FP.SATFINITE.E4M3.F32.PACK_AB_MERGE_C R235, RZ, R235, RZ ;  /* 0x000000ebffeb723e */ /* 0x000fe200048070ff */
[----:B------:R-:W-:Y:S01]  /*20590*/  FMUL R3, R39, UR15 ;  /* 0x0000000f27037c20 */ /* 0x000fe20008400000 */
[----:B------:R-:W-:Y:S01]  /*205a0*/  F2FP.SATFINITE.E4M3.F32.PACK_AB_MERGE_C R237, RZ, R237, RZ ;  /* 0x000000edffed723e */ /* 0x000fe200048070ff */
[----:B------:R-:W5:Y:S04]  /*205b0*/  LDL.LU R39, [R1+0x234] ;  /* 0x0002340001277983 */ /* 0x000f680000300800 */
[----:B------:R-:W-:Y:S01]  /*205c0*/  @!P0 STG.E.U8 desc[UR20][R24.64+0xd0], R235 ;  /* 0x0000d0eb18008986 */ /* 0x000fe2000c101114 */
[----:B------:R-:W-:-:S02]  /*205d0*/  ISETP.LT.OR P0, PT, R0, 0xd9, !P3 ;  /* 0x000000d90000780c */ /* 0x000fc40005f01670 */
[C---:B------:R-:W-:Y:S01]  /*205e0*/  ISETP.LT.OR P1, PT, R0.reuse, 0xda, !P3 ;  /* 0x000000da0000780c */ /* 0x040fe20005f21670 */
[----:B------:R-:W-:Y:S01]  /*205f0*/  @!P5 STG.E.U8 desc[UR20][R26.64+0xd0], R237 ;  /* 0x0000d0ed1a00d986 */ /* 0x000fe2000c101114 */
[----:B------:R-:W-:Y:S02]  /*20600*/  ISETP.LT.OR P5, PT, R0, 0xd9, !P2 ;  /* 0x000000d90000780c */ /* 0x000fe400057a1670 */
[----:B------:R-:W-:Y:S01]  /*20610*/  F2FP.SATFINITE.E4M3.F32.PACK_AB_MERGE_C R11, RZ, R3, RZ ;  /* 0x00000003ff0b723e */ /* 0x000fe200048070ff */
[----:B------:R0:W-:Y:S01]  /*20620*/  @!P6 STG.E.U8 desc[UR20][R26.64+0xd1], R9 ;  /* 0x0000d1091a00e986 */ /* 0x0001e2000c101114 */
[----:B------:R-:W-:-:S05]  /*20630*/  F2FP.SATFINITE.E4M3.F32.PACK_AB_MERGE_C R13, RZ, R4, RZ ;  /* 0x00000004ff0d723e */ /* 0x000fca00048070ff */
[----:B------:R1:W-:Y:S01]  /*20640*/  @!P0 STG.E.U8 desc[UR20][R24.64+0xd8], R7 ;  /* 0x0000d80718008986 */ /* 0x0003e2000c101114 */
[----:B0-----:R-:W-:-:S03]  /*20650*/  F2FP.SATFINITE.E4M3.F32.PACK_AB_MERGE_C R9, RZ, R5, RZ ;  /* 0x00000005ff09723e */ /* 0x001fc600048070ff */
[----:B------:R0:W-:Y:S01]  /*20660*/  @!P1 STG.E.U8 desc[UR20][R24.64+0xd9], R11 ;  /* 0x0000d90b18009986 */ /* 0x0001e2000c101114 */
[----:B-1----:R-:W-:-:S03]  /*20670*/  F2FP.SATFINITE.E4M3.F32.PACK_AB_MERGE_C R7, RZ, R2, RZ ;  /* 0x00000002ff07723e */ /* 0x002fc600048070ff */
[----:B------:R1:W-:Y:S01]  /*20680*/  @!P5 STG.E.U8 desc[UR20][R26.64+0xd8], R13 ;  /* 0x0000d80d1a00d986 */ /* 0x0003e2000c101114 */
[----:B---3--:R-:W-:-:S03]  /*20690*/  FMUL R3, R38, UR15 ;  /* 0x0000000f26037c20 */ /* 0x008fc60008400000 */
[----:B------:R-:W3:Y:S02]  /*206a0*/  LDL.LU R38, [R1+0x238] ;  /* 0x0002380001267983 */ /* 0x000ee40000300800 */
[----:B0-----:R-:W-:Y:S01]  /*206b0*/  F2FP.SATFINITE.E4M3.F32.PACK_AB_MERGE_C R11, RZ, R3, RZ ;  /* 0x00000003ff0b723e */ /* 0x001fe200048070ff */
[----:B------:R-:W-:Y:S02]  /*206c0*/  FMUL R4, R37, UR15 ;  /* 0x0000000f25047c20 */ /* 0x000fe40008400000 */
[----:B------:R-:W3:Y:S01]  /*206d0*/  LDL.LU R37, [R1+0x23c] ;  /* 0x00023c0001257983 */ /* 0x000ee20000300800 */
[----:B------:R-:W-:-:S03]  /*206e0*/  FMUL R5, R36, UR15 ;  /* 0x0000000f24057c20 */ /* 0x000fc60008400000 */
[----:B------:R-:W3:Y:S01]  /*206f0*/  LDL.LU R36, [R1+0x240] ;  /* 0x0002400001247983 */ /* 0x000ee20000300800 */
[----:B--2---:R-:W-:-:S03]  /*20700*/  FMUL R2, R35, UR15 ;  /* 0x0000000f23027c20 */ /* 0x004fc60008400000 */
[----:B------:R-:W2:Y:S01]  /*20710*/  LDL.LU R35, [R1+0x244] ;  /* 0x0002440001237983 */ /* 0x000ea20000300800 */
[----:B-1----:R-:W-:Y:S01]  /*20720*/  F2FP.SATFINITE.E4M3.F32.PACK_AB_MERGE_C R13, RZ, R4, RZ ;  /* 0x00000004ff0d723e */ /* 0x002fe200048070ff */
[----:B----4-:R-:W-:Y:S02]  /*20730*/  FMUL R3, R33, UR15 ;  /* 0x0000000f21037c20 */ /* 0x010fe40008400000 */
[----:B------:R-:W4:Y:S01]  /*20740*/  LDL.LU R33, [R1+0x248] ;  /* 0x0002480001217983 */ /* 0x000f220000300800 */
[----:B-----5:R-:W-:-:S03]  /*20750*/  FMUL R4, R32, UR15 ;  /* 0x0000000f20047c20 */ /* 0x020fc60008400000 */
[----:B------:R-:W5:Y:S01]  /*20760*/  LDL.LU R32, [R1+0x24c] ;  /* 0x00024c0001207983 */ /* 0x000f620000300800 */
[C---:B------:R-:W-:Y:S02]  /*20770*/  ISETP.LT.OR P6, PT, R0.reuse, 0xda, !P2 ;  /* 0x000000da0000780c */ /* 0x040fe400057c1670 */
[C---:B------:R-:W-:Y:S02]  /*20780*/  ISETP.LT.OR P5, PT, R0.reuse, 0xe1, !P3 ;  /* 0x000000e10000780c */ /* 0x040fe40005fa1670 */
[C---:B------:R-:W-:Y:S02]  /*20790*/  ISETP.LT.OR P1, PT, R0.reuse, 0xe2, !P2 ;  /* 0x000000e20000780c */ /* 0x040fe40005721670 */
[----:B------:R-:W-:-:S07]  /*207a0*/  ISETP.LT.OR P0, PT, R0, 0xe1, !P2 ;  /* 0x000000e10000780c */ /* 0x000fce0005701670 */
[----:B------:R0:W-:Y:S01]  /*207b0*/  @!P6 STG.E.U8 desc[UR20][R26.64+0xd9], R9 ;  /* 0x0000d9091a00e986 */ /* 0x0001e2000c101114 */
[----:B------:R-:W-:Y:S02]  /*207c0*/  ISETP.LT.OR P6, PT, R0, 0xe2, !P3 ;  /* 0x000000e20000780c */ /* 0x000fe40005fc1670 */
[----:B------:R-:W-:Y:S01]  /*207d0*/  F2FP.SATFINITE.E4M3.F32.PACK_AB_MERGE_C R5, RZ, R5, RZ ;  /* 0x00000005ff05723e */ /* 0x000fe200048070ff */
[----:B------:R-:W-:Y:S01]  /*207e0*/  @!P5 STG.E.U8 desc[UR20][R24.64+0xe0], R7 ;  /* 0x0000e0071800d986 */ /* 0x000fe2000c101114 */
[----:B0-----:R-:W-:Y:S01]  /*207f0*/  F2FP.SATFINITE.E4M3.F32.PACK_AB_MERGE_C R9, RZ, R2, RZ ;  /* 0x00000002ff09723e */ /* 0x001fe200048070ff */
[----:B------:R-:W-:-:S08]  /*20800*/  FMUL R2, R41, UR15 ;  /* 0x0000000f29027c20 */ /* 0x000fd00008400000 */
[----:B------:R-:W-:Y:S01]  /*20810*/  @!P6 STG.E.U8 desc[UR20][R24.64+0xe1], R11 ;  /* 0x0000e10b1800e986 */ /* 0x000fe2000c101114 */
[----:B------:R-:W-:-:S03]  /*20820*/  ISETP.LT.OR P6, PT, R0, 0xe9, !P3 ;  /* 0x000000e90000780c */ /* 0x000fc60005fc1670 */
[----:B------:R0:W-:Y:S04]  /*20830*/  @!P1 STG.E.U8 desc[UR20][R26.64+0xe1], R5 ;  /* 0x0000e1051a009986 */ /* 0x0001e8000c101114 */
[----:B------:R-:W5:Y:S01]  /*20840*/  LDL.LU R41, [R1+0x250] ;  /* 0x0002500001297983 */ /* 0x000f620000300800 */
[----:B------:R-:W-:-:S03]  /*20850*/  ISETP.LT.OR P5, PT, R0, 0xea, !P2 ;  /* 0x000000ea0000780c */ /* 0x000fc600057a1670 */
[----:B------:R1:W-:Y:S01]  /*20860*/  @!P0 STG.E.U8 desc[UR20][R26.64+0xe0], R13 ;  /* 0x0000e00d1a008986 */ /* 0x0003e2000c101114 */
[----:B0-----:R-:W-:Y:S01]  /*20870*/  F2FP.SATFINITE.E4M3.F32.PACK_AB_MERGE_C R5, RZ, R2, RZ ;  /* 0x00000002ff05723e */ /* 0x001fe200048070ff */
[----:B------:R-:W-:Y:S02]  /*20880*/  FMUL R2, R39, UR15 ;  /* 0x0000000f27027c20 */ /* 0x000fe40008400000 */
[----:B------:R-:W5:Y:S01]  /*20890*/  LDL.LU R39, [R1+0x254] ;  /* 0x0002540001277983 */ /* 0x000f620000300800 */
[----:B------:R-:W-:Y:S02]  /*208a0*/  ISETP.LT.OR P0, PT, R0, 0xea, !P3 ;  /* 0x000000ea0000780c */ /* 0x000fe40005f01670 */
[----:B------:R-:W-:Y:S02]  /*208b0*/  F2FP.SATFINITE.E4M3.F32.PACK_AB_MERGE_C R7, RZ, R3, RZ ;  /* 0x00000003ff07723e */ /* 0x000fe400048070ff */
[----:B------:R-:W-:Y:S02]  /*208c0*/  F2FP.SATFINITE.E4M3.F32.PACK_AB_MERGE_C R11, RZ, R4, RZ ;  /* 0x00000004ff0b723e */ /* 0x000fe400048070ff */
[----:B-1----:R-:W-:Y:S01]  /*208d0*/  F2FP.SATFINITE.E4M3.F32.PACK_AB_MERGE_C R13, RZ, R2, RZ ;  /* 0x00000002ff0d723e */ /* 0x002fe200048070ff */
[----:B------:R-:W-:Y:S06]  /*208e0*/  @!P6 STG.E.U8 desc[UR20][R24.64+0xe8], R9 ;  /* 0x0000e8091800e986 */ /* 0x000fec000c101114 */
[----:B------:R0:W-:Y:S04]  /*208f0*/  @!P0 STG.E.U8 desc[UR20][R24.64+0xe9], R7 ;  /* 0x0000e90718008986 */ /* 0x0001e8000c101114 */
[----:B------:R1:W-:Y:S01]  /*20900*/  @!P5 STG.E.U8 desc[UR20][R26.64+0xe9], R11 ;  /* 0x0000e90b1a00d986 */ /* 0x0003e2000c101114 */
[----:B---3--:R-:W-:-:S03]  /*20910*/  FMUL R3, R38, UR15 ;  /* 0x0000000f26037c20 */ /* 0x008fc60008400000 */
[----:B------:R-:W3:Y:S02]  /*20920*/  LDL.LU R38, [R1+0x258] ;  /* 0x0002580001267983 */ /* 0x000ee40000300800 */
[----:B0-----:R-:W-:Y:S01]  /*20930*/  F2FP.SATFINITE.E4M3.F32.PACK_AB_MERGE_C R7, RZ, R3, RZ ;  /* 0x00000003ff07723e */ /* 0x001fe200048070ff */
[----:B------:R-:W-:Y:S02]  /*20940*/  FMUL R4, R37, UR15 ;  /* 0x0000000f25047c20 */ /* 0x000fe40008400000 */
[----:B------:R-:W3:Y:S01]  /*20950*/  LDL.LU R37, [R1+0x25c] ;  /* 0x00025c0001257983 */ /* 0x000ee20000300800 */
[----:B------:R-:W-:-:S03]  /*20960*/  FMUL R2, R36, UR15 ;  /* 0x0000000f24027c20 */ /* 0x000fc60008400000 */
[----:B------:R-:W3:Y:S02]  /*20970*/  LDL.LU R36, [R1+0x260] ;  /* 0x0002600001247983 */ /* 0x000ee40000300800 */
[----:B------:R-:W-:Y:S01]  /*20980*/  F2FP.SATFINITE.E4M3.F32.PACK_AB_MERGE_C R9, RZ, R2, RZ ;  /* 0x00000002ff09723e */ /* 0x000fe200048070ff */
[----:B--2---:R-:W-:Y:S02]  /*20990*/  FMUL R2, R35, UR15 ;  /* 0x0000000f23027c20 */ /* 0x004fe40008400000 */
[----:B------:R-:W2:Y:S03]  /*209a0*/  LDL.LU R35, [R1+0x264] ;  /* 0x0002640001237983 */ /* 0x000ea60000300800 */
        /* <DEDUP_REMOVED lines=10> */
[----:B------:R-:W-:-:S03]  /*20a50*/  ISETP.LT.OR P1, PT, R0, 0xf1, !P2 ;  /* 0x000000f10000780c */ /* 0x000fc60005721670 */
[----:B------:R1:W-:Y:S01]  /*20a60*/  @!P6 STG.E.U8 desc[UR20][R24.64+0xf0], R13 ;  /* 0x0000f00d1800e986 */ /* 0x0003e2000c101114 */
[----:B------:R-:W-:-:S03]  /*20a70*/  ISETP.LT.OR P6, PT, R0, 0xf9, !P3 ;  /* 0x000000f90000780c */ /* 0x000fc60005fc1670 */
[----:B------:R1:W-:Y:S01]  /*20a80*/  @!P0 STG.E.U8 desc[UR20][R24.64+0xf1], R7 ;  /* 0x0000f10718008986 */ /* 0x0003e2000c101114 */
[----:B------:R-:W-:Y:S02]  /*20a90*/  ISETP.LT.OR P3, PT, R0, 0xfa, !P3 ;  /* 0x000000fa0000780c */ /* 0x000fe40005f61670 */
[----:B0-----:R-:W-:Y:S02]  /*20aa0*/  F2FP.SATFINITE.E4M3.F32.PACK_AB_MERGE_C R5, RZ, R4, RZ ;  /* 0x00000004ff05723e */ /* 0x001fe400048070ff */
[----:B-1----:R-:W-:Y:S02]  /*20ab0*/  F2FP.SATFINITE.E4M3.F32.PACK_AB_MERGE_C R13, RZ, R3, RZ ;  /* 0x00000003ff0d723e */ /* 0x002fe400048070ff */
[----:B------:R-:W-:Y:S01]  /*20ac0*/  F2FP.SATFINITE.E4M3.F32.PACK_AB_MERGE_C R7, RZ, R2, RZ ;  /* 0x00000002ff07723e */ /* 0x000fe200048070ff */
[----:B------:R-:W-:Y:S02]  /*20ad0*/  FMUL R2, R41, UR15 ;  /* 0x0000000f29027c20 */ /* 0x000fe40008400000 */
[----:B------:R-:W5:Y:S04]  /*20ae0*/  LDL.LU R41, [R1+0x270] ;  /* 0x0002700001297983 */ /* 0x000f680000300800 */
[----:B------:R0:W-:Y:S01]  /*20af0*/  @!P5 STG.E.U8 desc[UR20][R26.64+0xf1], R9 ;  /* 0x0000f1091a00d986 */ /* 0x0001e2000c101114 */
[----:B------:R-:W-:-:S03]  /*20b00*/  FMUL R3, R39, UR15 ;  /* 0x0000000f27037c20 */ /* 0x000fc60008400000 */
[----:B------:R-:W5:Y:S01]  /*20b10*/  LDL.LU R39, [R1+0x274] ;  /* 0x0002740001277983 */ /* 0x000f620000300800 */
[----:B------:R-:W-:-:S03]  /*20b20*/  ISETP.LT.OR P5, PT, R0, 0xf9, !P2 ;  /* 0x000000f90000780c */ /* 0x000fc600057a1670 */
[----:B------:R-:W-:Y:S01]  /*20b30*/  @!P1 STG.E.U8 desc[UR20][R26.64+0xf0], R5 ;  /* 0x0000f0051a009986 */ /* 0x000fe2000c101114 */
[----:B0-----:R-:W-:-:S03]  /*20b40*/  F2FP.SATFINITE.E4M3.F32.PACK_AB_MERGE_C R9, RZ, R2, RZ ;  /* 0x00000002ff09723e */ /* 0x001fc600048070ff */
[----:B------:R0:W-:Y:S04]  /*20b50*/  @!P6 STG.E.U8 desc[UR20][R24.64+0xf8], R11 ;  /* 0x0000f80b1800e986 */ /* 0x0001e8000c101114 */
[----:B------:R1:W-:Y:S01]  /*20b60*/  @!P3 STG.E.U8 desc[UR20][R24.64+0xf9], R13 ;  /* 0x0000f90d1800b986 */ /* 0x0003e2000c101114 */
[----:B0-----:R-:W-:-:S03]  /*20b70*/  F2FP.SATFINITE.E4M3.F32.PACK_AB_MERGE_C R11, RZ, R3, RZ ;  /* 0x00000003ff0b723e */ /* 0x001fc600048070ff */
[----:B------:R0:W-:Y:S01]  /*20b80*/  @!P5 STG.E.U8 desc[UR20][R26.64+0xf8], R7 ;  /* 0x0000f8071a00d986 */ /* 0x0001e2000c101114 */
[----:B---3--:R-:W-:-:S03]  /*20b90*/  FMUL R4, R38, UR15 ;  /* 0x0000000f26047c20 */ /* 0x008fc60008400000 */
[----:B------:R-:W3:Y:S02]  /*20ba0*/  LDL.LU R38, [R1+0x278] ;  /* 0x0002780001267983 */ /* 0x000ee40000300800 */
[----:B-1----:R-:W-:Y:S01]  /*20bb0*/  F2FP.SATFINITE.E4M3.F32.PACK_AB_MERGE_C R13, RZ, R4, RZ ;  /* 0x00000004ff0d723e */ /* 0x002fe200048070ff */
[----:B------:R-:W-:Y:S02]  /*20bc0*/  FMUL R5, R37, UR15 ;  /* 0x0000000f25057c20 */ /* 0x000fe40008400000 */
[----:B------:R-:W3:Y:S01]  /*20bd0*/  LDL.LU R37, [R1+0x27c] ;  /* 0x00027c0001257983 */ /* 0x000ee20000300800 */
[----:B------:R-:W-:-:S03]  /*20be0*/  FMUL R2, R36, UR15 ;  /* 0x0000000f24027c20 */ /* 0x000fc60008400000 */
[----:B------:R-:W3:Y:S01]  /*20bf0*/  LDL.LU R36, [R1+0x280] ;  /* 0x0002800001247983 */ /* 0x000ee20000300800 */
[----:B--2---:R-:W-:-:S03]  /*20c00*/  FMUL R3, R35, UR15 ;  /* 0x0000000f23037c20 */ /* 0x004fc60008400000 */
[----:B------:R-:W2:Y:S01]  /*20c10*/  LDL.LU R35, [R1+0x284] ;  /* 0x0002840001237983 */ /* 0x000ea20000300800 */
[----:B0-----:R-:W-:Y:S01]  /*20c20*/  F2FP.SATFINITE.E4M3.F32.PACK_AB_MERGE_C R7, RZ, R2, RZ ;  /* 0x00000002ff07723e */ /* 0x001fe200048070ff */
[----:B----4-:R-:W-:Y:S02]  /*20c30*/  FMUL R4, R33, UR15 ;  /* 0x0000000f21047c20 */ /* 0x010fe40008400000 */
[----:B------:R-:W4:Y:S01]  /*20c40*/  LDL.LU R33, [R1+0x288] ;  /* 0x0002880001217983 */ /* 0x000f220000300800 */
[----:B-----5:R-:W-:-:S03]  /*20c50*/  FMUL R2, R32, UR15 ;  /* 0x0000000f20027c20 */ /* 0x020fc60008400000 */
[----:B------:R-:W5:Y:S01]  /*20c60*/  LDL.LU R32, [R1+0x28c] ;  /* 0x00028c0001207983 */ /* 0x000f620000300800 */
[----:B------:R-:W-:Y:S02]  /*20c70*/  ISETP.GE.AND P1, PT, R34, 0x81, PT ;  /* 0x000000812200780c */ /* 0x000fe40003f26270 */
[C---:B------:R-:W-:Y:S02]  /*20c80*/  ISETP.LT.OR P2, PT, R0.reuse, 0xfa, !P2 ;  /* 0x000000fa0000780c */ /* 0x040fe40005741670 */
[C---:B------:R-:W-:Y:S02]  /*20c90*/  ISETP.LT.OR P6, PT, R0.reuse, 0x1, !P1 ;  /* 0x000000010000780c */ /* 0x040fe40004fc1670 */
[----:B------:R-:W-:Y:S02]  /*20ca0*/  ISETP.LT.OR P3, PT, R0, 0x2, !P1 ;  /* 0x000000020000780c */ /* 0x000fe40004f61670 */
[----:B------:R-:W-:-:S07]  /*20cb0*/  ISETP.GE.AND P0, PT, R34, 0x89, PT ;  /* 0x000000892200780c */ /* 0x000fce0003f06270 */
[----:B------:R0:W-:Y:S04]  /*20cc0*/  @!P2 STG.E.U8 desc[UR20][R26.64+0xf9], R9 ;  /* 0x0000f9091a00a986 */ /* 0x0001e8000c101114 */
[----:B------:R-:W-:Y:S01]  /*20cd0*/  @!P6 STG.E.U8 desc[UR20][R30.64], R11 ;  /* 0x0000000b1e00e986 */ /* 0x000fe2000c101114 */
[C---:B------:R-:W-:Y:S02]  /*20ce0*/  ISETP.LT.OR P6, PT, R0.reuse, 0x2, !P0 ;  /* 0x000000020000780c */ /* 0x040fe400047c1670 */
[C---:B------:R-:W-:Y:S01]  /*20cf0*/  ISETP.LT.OR P5, PT, R0.reuse, 0x1, !P0 ;  /* 0x000000010000780c */ /* 0x040fe200047a1670 */
[----:B------:R1:W-:Y:S01]  /*20d00*/  @!P3 STG.E.U8 desc[UR20][R30.64+0x1], R13 ;  /* 0x0000010d1e00b986 */ /* 0x0003e2000c101114 */
[----:B------:R-:W-:Y:S02]  /*20d10*/  ISETP.LT.OR P2, PT, R0, 0xa, !P1 ;  /* 0x0000000a0000780c */ /* 0x000fe40004f41670 */
[----:B0-----:R-:W-:-:S02]  /*20d20*/  F2FP.SATFINITE.E4M3.F32.PACK_AB_MERGE_C R9, RZ, R3, RZ ;  /* 0x00000003ff09723e */ /* 0x001fc400048070ff */
[----:B------:R-:W-:Y:S01]  /*20d30*/  ISETP.LT.OR P3, PT, R0, 0x9, !P1 ;  /* 0x000000090000780c */ /* 0x000fe20004f61670 */
[----:B------:R-:W-:Y:S01]  /*20d40*/  FMUL R3, R41, UR15 ;  /* 0x0000000f29037c20 */ /* 0x000fe20008400000 */
[----:B-1----:R-:W-:Y:S01]  /*20d50*/  F2FP.SATFINITE.E4M3.F32.PACK_AB_MERGE_C R13, RZ, R2, RZ ;  /* 0x00000002ff0d723e */ /* 0x002fe200048070ff */
[----:B------:R-:W5:Y:S01]  /*20d60*/  LDL.LU R41, [R1+0x290] ;  /* 0x0002900001297983 */ /* 0x000f620000300800 */
[----:B------:R-:W-:Y:S02]  /*20d70*/  F2FP.SATFINITE.E4M3.F32.PACK_AB_MERGE_C R5, RZ, R5, RZ ;  /* 0x00000005ff05723e */ /* 0x000fe400048070ff */
[----:B------:R-:W-:Y:S01]  /*20d80*/  F2FP.SATFINITE.E4M3.F32.PACK_AB_MERGE_C R11, RZ, R4, RZ ;  /* 0x00000004ff0b723e */ /* 0x000fe200048070ff */
[----:B------:R0:W-:Y:S01]  /*20d90*/  @!P6 STG.E.U8 desc[UR20][R28.64+0x1], R7 ;  /* 0x000001071c00e986 */ /* 0x0001e2000c101114 */
[----:B------:R-:W-:-:S03]  /*20da0*/  FMUL R2, R39, UR15 ;  /* 0x0000000f27027c20 */ /* 0x000fc60008400000 */
[----:B------:R-:W5:Y:S01]  /*20db0*/  LDL.LU R39, [R1+0x294] ;  /* 0x0002940001277983 */ /* 0x000f620000300800 */
[----:B------:R-:W-:Y:S02]  /*20dc0*/  ISETP.LT.OR P6, PT, R0, 0xa, !P0 ;  /* 0x0000000a0000780c */ /* 0x000fe400047c1670 */
[----:B0-----:R-:W-:Y:S01]  /*20dd0*/  F2FP.SATFINITE.E4M3.F32.PACK_AB_MERGE_C R7, RZ, R2, RZ ;  /* 0x00000002ff07723e */ /* 0x001fe200048070ff */
[----:B------:R0:W-:Y:S04]  /*20de0*/  @!P5 STG.E.U8 desc[UR20][R28.64], R5 ;  /* 0x000000051c00d986 */ /* 0x0001e8000c101114 */
[----:B------:R-:W-:Y:S04]  /*20df0*/  @!P2 STG.E.U8 desc[UR20][R30.64+0x9], R11 ;  /* 0x0000090b1e00a986 */ /* 0x000fe8000c101114 */
[----:B------:R1:W-:Y:S01]  /*20e00*/  @!P3 STG.E.U8 desc[UR20][R30.64+0x8], R9 ;  /* 0x000008091e00b986 */ /* 0x0003e2000c101114 */
[----:B0-----:R-:W-:-:S05]  /*20e10*/  F2FP.SATFINITE.E4M3.F32.PACK_AB_MERGE_C R5, RZ, R3, RZ ;  /* 0x00000003ff05723e */ /* 0x001fca00048070ff */
[----:B------:R5:W-:Y:S01]  /*20e20*/  @!P6 STG.E.U8 desc[UR20][R28.64+0x9], R5 ;  /* 0x000009051c00e986 */ /* 0x000be2000c101114 */
[----:B---3--:R-:W-:-:S03]  /*20e30*/  FMUL R4, R38, UR15 ;  /* 0x0000000f26047c20 */ /* 0x008fc60008400000 */
[----:B------:R-:W3:Y:S02]  /*20e40*/  LDL.LU R38, [R1+0x298] ;  /* 0x0002980001267983 */ /* 0x000ee40000300800 */
[----:B-1----:R-:W-:Y:S01]  /*20e50*/  F2FP.SATFINITE.E4M3.F32.PACK_AB_MERGE_C R9, RZ, R4, RZ ;  /* 0x00000004ff09723e */ /* 0x002fe200048070ff */
[----:B------:R-:W-:Y:S02]  /*20e60*/  FMUL R2, R37, UR15 ;  /* 0x0000000f25027c20 */ /* 0x000fe40008400000 */
[----:B------:R-:W3:Y:S03]  /*20e70*/  LDL.LU R37, [R1+0x29c] ;  /* 0x00029c0001257983 */ /* 0x000ee60000300800 */
[----:B------:R-:W-:Y:S01]  /*20e80*/  F2FP.SATFINITE.E4M3.F32.PACK_AB_MERGE_C R11, RZ, R2, RZ ;  /* 0x00000002ff0b723e */ /* 0x000fe200048070ff */
[----:B------:R-:W-:Y:S02]  /*20e90*/  FMUL R2, R36, UR15 ;  /* 0x0000000f24027c20 */ /* 0x000fe40008400000 */
[----:B------:R-:W3:Y:S01]  /*20ea0*/  LDL.LU R36, [R1+0x2a0] ;  /* 0x0002a00001247983 */ /* 0x000ee20000300800 */
[----:B--2---:R-:W-:-:S03]  /*20eb0*/  FMUL R3, R35, UR15 ;  /* 0x0000000f23037c20 */ /* 0x004fc60008400000 */
[----:B------:R-:W2:Y:S01]  /*20ec0*/  LDL.LU R35, [R1+0x2a4] ;  /* 0x0002a40001237983 */ /* 0x000ea20000300800 */
[----:B----4-:R-:W-:-:S03]  /*20ed0*/  FMUL R4, R33, UR15 ;  /* 0x0000000f21047c20 */ /* 0x010fc60008400000 */
[----:B------:R-:W4:Y:S01]  /*20ee0*/  LDL.LU R33, [R1+0x2a8] ;  /* 0x0002a80001217983 */ /* 0x000f220000300800 */
[----:B-----5:R-:W-:-:S03]  /*20ef0*/  FMUL R5, R32, UR15 ;  /* 0x0000000f20057c20 */ /* 0x020fc60008400000 */
[----:B------:R-:W5:Y:S01]  /*20f00*/  LDL.LU R32, [R1+0x2ac] ;  /* 0x0002ac0001207983 */ /* 0x000f620000300800 */
[C---:B------:R-:W-:Y:S02]  /*20f10*/  ISETP.LT.OR P5, PT, R0.reuse, 0x9, !P0 ;  /* 0x000000090000780c */ /* 0x040fe400047a1670 */
[C---:B------:R-:W-:Y:S02]  /*20f20*/  ISETP.LT.OR P3, PT, R0.reuse, 0x11, !P1 ;  /* 0x000000110000780c */ /* 0x040fe40004f61670 */
[C---:B------:R-:W-:Y:S02]  /*20f30*/  ISETP.LT.OR P2, PT, R0.reuse, 0x12, !P1 ;  /* 0x000000120000780c */ /* 0x040fe40004f41670 */
[----:B------:R-:W-:-:S07]  /*20f40*/  ISETP.LT.OR P6, PT, R0, 0x12, !P0 ;  /* 0x000000120000780c */ /* 0x000fce00047c1670 */
[----:B------:R-:W-:Y:S01]  /*20f50*/  @!P5 STG.E.U8 desc[UR20][R28.64+0x8], R13 ;  /* 0x0000080d1c00d986 */ /* 0x000fe2000c101114 */
[----:B------:R-:W-:-:S03]  /*20f60*/  ISETP.LT.OR P5, PT, R0, 0x11, !P0 ;  /* 0x000000110000780c */ /* 0x000fc600047a1670 */
[----:B------:R0:W-:Y:S01]  /*20f70*/  @!P3 STG.E.U8 desc[UR20][R30.64+0x10], R7 ;  /* 0x000010071e00b986 */ /* 0x0001e2000c101114 */
[----:B------:R-:W-:-:S03]  /*20f80*/  ISETP.LT.OR P3, PT, R0, 0x19, !P1 ;  /* 0x000000190000780c */ /* 0x000fc60004f61670 */
[----:B------:R1:W-:Y:S01]  /*20f90*/  @!P2 STG.E.U8 desc[UR20][R30.64+0x11], R9 ;  /* 0x000011091e00a986 */ /* 0x0003e2000c101114 */
[----:B------:R-:W-:Y:S02]  /*20fa0*/  ISETP.LT.OR P2, PT, R0, 0x1a, !P1 ;  /* 0x0000001a0000780c */ /* 0x000fe40004f41670 */
[----:B0-----:R-:W-:Y:S02]  /*20fb0*/  F2FP.SATFINITE.E4M3.F32.PACK_AB_MERGE_C R7, RZ, R2, RZ ;  /* 0x00000002ff07723e */ /* 0x001fe400048070ff */
[----:B-1----:R-:W-:Y:S01]  /*20fc0*/  F2FP.SATFINITE.E4M3.F32.PACK_AB_MERGE_C R9, RZ, R3, RZ ;  /* 0x00000003ff09723e */ /* 0x002fe200048070ff */
[----:B------:R-:W-:Y:S02]  /*20fd0*/  FMUL R2, R41, UR15 ;  /* 0x0000000f29027c20 */ /* 0x000fe40008400000 */
[----:B------:R-:W5:Y:S01]  /*20fe0*/  LDL.LU R41, [R1+0x2b0] ;  /* 0x0002b00001297983 */ /* 0x000f620000300800 */
[----:B------:R-:W-:-:S03]  /*20ff0*/  F2FP.SATFINITE.E4M3.F32.PACK_AB_MERGE_C R13, RZ, R4, RZ ;  /* 0x00000004ff0d723e */ /* 0x000fc600048070ff */
[----:B------:R0:W-:Y:S01]  /*21000*/  @!P6 STG.E.U8 desc[UR20][R28.64+0x11], R7 ;  /* 0x000011071c00e986 */ /* 0x0001e2000c101114 */
[----:B------:R-:W-:-:S03]  /*21010*/  FMUL R3, R39, UR15 ;  /* 0x0000000f27037c20 */ /* 0x000fc60008400000 */
[----:B------:R-:W5:Y:S01]  /*21020*/  LDL.LU R39, [R1+0x2b4] ;  /* 0x0002b40001277983 */ /* 0x000f620000300800 */
[----:B------:R-:W-:Y:S02]  /*21030*/  ISETP.LT.OR P6, PT, R0, 0x1a, !P0 ;  /* 0x0000001a0000780c */ /* 0x000fe400047c1670 */
[----:B0-----:R-:W-:Y:S01]  /*21040*/  F2FP.SATFINITE.E4M3.F32.PACK_AB_MERGE_C R7, RZ, R2, RZ ;  /* 0x00000002ff07723e */ /* 0x001fe200048070ff */
[----:B------:R-:W-:Y:S04]  /*21050*/  @!P5 STG.E.U8 desc[UR20][R28.64+0x10], R11 ;  /* 0x0000100b1c00d986 */ /* 0x000fe8000c101114 */
[----:B------:R0:W-:Y:S04]  /*21060*/  @!P3 STG.E.U8 desc[UR20][R30.64+0x18], R9 ;  /* 0x000018091e00b986 */ /* 0x0001e8000c101114 */
[----:B------:R1:W-:Y:S01]  /*21070*/  @!P2 STG.E.U8 desc[UR20][R30.64+0x19], R13 ;  /* 0x0000190d1e00a986 */ /* 0x0003e2000c101114 */
[----:B0-----:R-:W-:-:S03]  /*21080*/  F2FP.SATFINITE.E4M3.F32.PACK_AB_MERGE_C R9, RZ, R3, RZ ;  /* 0x00000003ff09723e */ /* 0x001fc600048070ff */
[----:B------:R0:W-:Y:S01]  /*21090*/  @!P6 STG.E.U8 desc[UR20][R28.64+0x19], R7 ;  /* 0x000019071c00e986 */ /* 0x0001e2000c101114 */
[----:B---3--:R-:W-:-:S03]  /*210a0*/  FMUL R4, R38, UR15 ;  /* 0x0000000f26047c20 */ /* 0x008fc60008400000 */
[----:B------:R-:W3:Y:S02]  /*210b0*/  LDL.LU R38, [R1+0x2b8] ;  /* 0x0002b80001267983 */ /* 0x000ee40000300800 */
[----:B------:R-:W-:Y:S01]  /*210c0*/  F2FP.SATFINITE.E4M3.F32.PACK_AB_MERGE_C R11, RZ, R4, RZ ;  /* 0x00000004ff0b723e */ /* 0x000fe200048070ff */
[----:B------:R-:W-:Y:S02]  /*210d0*/  FMUL R2, R37, UR15 ;  /* 0x0000000f25027c20 */ /* 0x000fe40008400000 */
[----:B------:R-:W3:Y:S03]  /*210e0*/  LDL.LU R37, [R1+0x2bc] ;  /* 0x0002bc0001257983 */ /* 0x000ee60000300800 */
[----:B-1----:R-:W-:Y:S01]  /*210f0*/  F2FP.SATFINITE.E4M3.F32.PACK_AB_MERGE_C R13, RZ, R2, RZ ;  /* 0x00000002ff0d723e */ /* 0x002fe200048070ff */
[----:B------:R-:W-:Y:S02]  /*21100*/  FMUL R3, R36, UR15 ;  /* 0x0000000f24037c20 */ /* 0x000fe40008400000 */
[----:B------:R-:W3:Y:S01]  /*21110*/  LDL.LU R36, [R1+0x2c0] ;  /* 0x0002c00001247983 */ /* 0x000ee20000300800 */
[----:B--2---:R-:W-:-:S03]  /*21120*/  FMUL R2, R35, UR15 ;  /* 0x0000000f23027c20 */ /* 0x004fc60008400000 */
[----:B------:R-:W2:Y:S02]  /*21130*/  LDL.LU R35, [R1+0x2c4] ;  /* 0x0002c40001237983 */ /* 0x000ea40000300800 */
[----:B0-----:R-:W-:Y:S01]  /*21140*/  F2FP.SATFINITE.E4M3.F32.PACK_AB_MERGE_C R7, RZ, R2, RZ ;  /* 0x00000002ff07723e */ /* 0x001fe200048070ff */
[----:B----4-:R-:W-:Y:S02]  /*21150*/  FMUL R4, R33, UR15 ;  /* 0x0000000f21047c20 */ /* 0x010fe40008400000 */
[----:B------:R-:W4:Y:S01]  /*21160*/  LDL.LU R33, [R1+0x2c8] ;  /* 0x0002c80001217983 */ /* 0x000f220000300800 */
[----:B-----5:R-:W-:-:S03]  /*21170*/  FMUL R2, R32, UR15 ;  /* 0x0000000f20027c20 */ /* 0x020fc60008400000 */
[----:B------:R-:W5:Y:S01]  /*21180*/  LDL.LU R32, [R1+0x2cc] ;  /* 0x0002cc0001207983 */ /* 0x000f620000300800 */
[C---:B------:R-:W-:Y:S02]  /*21190*/  ISETP.LT.OR P5, PT, R0.reuse, 0x19, !P0 ;  /* 0x000000190000780c */ /* 0x040fe400047a1670 */
[C---:B------:R-:W-:Y:S02]  /*211a0*/  ISETP.LT.OR P3, PT, R0.reuse, 0x21, !P1 ;  /* 0x000000210000780c */ /* 0x040fe40004f61670 */
[C---:B------:R-:W-:Y:S02]  /*211b0*/  ISETP.LT.OR P2, PT, R0.reuse, 0x22, !P1 ;  /* 0x000000220000780c */ /* 0x040fe40004f41670 */
[----:B------:R-:W-:Y:S02]  /*211c0*/  F2FP.SATFINITE.E4M3.F32.PACK_AB_MERGE_C R5, RZ, R5, RZ ;  /* 0x00000005ff05723e */ /* 0x000fe400048070ff */
[----:B------:R-:W-:-:S05]  /*211d0*/  ISETP.LT.OR P6, PT, R0, 0x22, !P0 ;  /* 0x000000220000780c */ /* 0x000fca00047c1670 */
[----:B------:R0:W-:Y:S01]  /*211e0*/  @!P5 STG.E.U8 desc[UR20][R28.64+0x18], R5 ;  /* 0x000018051c00d986 */ /* 0x0001e2000c101114 */
[----:B------:R-:W-:-:S03]  /*211f0*/  ISETP.LT.OR P5, PT, R0, 0x21, !P0 ;  /* 0x000000210000780c */ /* 0x000fc600047a1670 */
[----:B------:R-:W-:Y:S01]  /*21200*/  @!P3 STG.E.U8 desc[UR20][R30.64+0x20], R9 ;  /* 0x000020091e00b986 */ /* 0x000fe2000c101114 */
        /* <DEDUP_REMOVED lines=8> */
[----:B------:R-:W-:Y:S01]  /*21290*/  @!P6 STG.E.U8 desc[UR20][R28.64+0x21], R5 ;  /* 0x000021051c00e986 */ /* 0x000fe2000c101114 */
[----:B------:R-:W-:-:S03]  /*212a0*/  FMUL R3, R39, UR15 ;  /* 0x0000000f27037c20 */ /* 0x000fc60008400000 */
[----:B------:R-:W5:Y:S01]  /*212b0*/  LDL.LU R39, [R1+0x2d4] ;  /* 0x0002d40001277983 */ /* 0x000f620000300800 */
[----:B------:R-:W-:-:S03]  /*212c0*/  ISETP.LT.OR P6, PT, R0, 0x2a, !P0 ;  /* 0x0000002a0000780c */ /* 0x000fc600047c1670 */
[----:B------:R-:W-:Y:S04]  /*212d0*/  @!P5 STG.E.U8 desc[UR20][R28.64+0x20], R13 ;  /* 0x0000200d1c00d986 */ /* 0x000fe8000c101114 */
[----:B------:R0:W-:Y:S04]  /*212e0*/  @!P3 STG.E.U8 desc[UR20][R30.64+0x28], R7 ;  /* 0x000028071e00b986 */ /* 0x0001e8000c101114 */
[----:B------:R1:W-:Y:S01]  /*212f0*/  @!P2 STG.E.U8 desc[UR20][R30.64+0x29], R9 ;  /* 0x000029091e00a986 */ /* 0x0003e2000c101114 */
[----:B0-----:R-:W-:Y:S02]  /*21300*/  F2FP.SATFINITE.E4M3.F32.PACK_AB_MERGE_C R7, RZ, R2, RZ ;  /* 0x00000002ff07723e */ /* 0x001fe400048070ff */
[----:B-1----:R-:W-:-:S03]  /*21310*/  F2FP.SATFINITE.E4M3.F32.PACK_AB_MERGE_C R9, RZ, R3, RZ ;  /* 0x00000003ff09723e */ /* 0x002fc600048070ff */
[----:B------:R0:W-:Y:S01]  /*21320*/  @!P6 STG.E.U8 desc[UR20][R28.64+0x29], R7 ;  /* 0x000029071c00e986 */ /* 0x0001e2000c101114 */
[----:B---3--:R-:W-:-:S03]  /*21330*/  FMUL R4, R38, UR15 ;  /* 0x0000000f26047c20 */ /* 0x008fc60008400000 */
[----:B------:R-:W3:Y:S02]  /*21340*/  LDL.LU R38, [R1+0x2d8] ;  /* 0x0002d80001267983 */ /* 0x000ee40000300800 */
[----:B------:R-:W-:Y:S01]  /*21350*/  F2FP.SATFINITE.E4M3.F32.PACK_AB_MERGE_C R13, RZ, R4, RZ ;  /* 0x00000004ff0d723e */ /* 0x000fe200048070ff */
        /* <DEDUP_REMOVED lines=21> */
[----:B------:R-:W-:Y:S02]  /*214b0*/  F2FP.SATFINITE.E4M3.F32.PACK_AB_MERGE_C R5, RZ, R5, RZ ;  /* 0x00000005ff05723e */ /* 0x000fe400048070ff */
        /* <DEDUP_REMOVED lines=204> */
[----:B------:R-:W-:Y:S01]  /*22180*/  F2FP.SATFINITE.E4M3.F32.PACK_AB_MERGE_C R9, RZ, R4, RZ ;  /* 0x00000004ff09723e */ /* 0x000fe200048070ff */
[----:B------:R-:W-:-:S02]  /*22190*/  FMUL R3, R39, UR15 ;  /* 0x0000000f27037c20 */ /* 0x000fc40008400000 */
[----:B------:R-:W5:Y:S04]  /*221a0*/  LDL.LU R39, [R1+0x394] ;  /* 0x0003940001277983 */ /* 0x000f680000300800 */
[----:B------:R-:W-:Y:S04]  /*221b0*/  @!P6 STG.E.U8 desc[UR20][R28.64+0x81], R5 ;  /* 0x000081051c00e986 */ /* 0x000fe8000c101114 */
[----:B------:R-:W-:Y:S04]  /*221c0*/  @!P5 STG.E.U8 desc[UR20][R28.64+0x80], R13 ;  /* 0x0000800d1c00d986 */ /* 0x000fe8000c101114 */
[----:B------:R0:W-:Y:S04]  /*221d0*/  @!P3 STG.E.U8 desc[UR20][R30.64+0x88], R7 ;  /* 0x000088071e00b986 */ /* 0x0001e8000c101114 */
[----:B------:R1:W-:Y:S01]  /*221e0*/  @!P2 STG.E.U8 desc[UR20][R30.64+0x89], R9 ;  /* 0x000089091e00a986 */ /* 0x0003e2000c101114 */
[----:B0-----:R-:W-:-:S02]  /*221f0*/  F2FP.SATFINITE.E4M3.F32.PACK_AB_MERGE_C R7, RZ, R2, RZ ;  /* 0x00000002ff07723e */ /* 0x001fc400048070ff */
[----:B-1----:R-:W-:Y:S01]  /*22200*/  F2FP.SATFINITE.E4M3.F32.PACK_AB_MERGE_C R9, RZ, R3, RZ ;  /* 0x00000003ff09723e */ /* 0x002fe200048070ff */
[----:B---3--:R-:W-:Y:S02]  /*22210*/  FMUL R4, R38, UR15 ;  /* 0x0000000f26047c20 */ /* 0x008fe40008400000 */
[----:B------:R-:W3:Y:S03]  /*22220*/  LDL.LU R38, [R1+0x398] ;  /* 0x0003980001267983 */ /* 0x000ee60000300800 */
[----:B------:R-:W-:Y:S01]  /*22230*/  F2FP.SATFINITE.E4M3.F32.PACK_AB_MERGE_C R13, RZ, R4, RZ ;  /* 0x00000004ff0d723e */ /* 0x000fe200048070ff */
[----:B------:R-:W-:Y:S02]  /*22240*/  FMUL R5, R37, UR15 ;  /* 0x0000000f25057c20 */ /* 0x000fe40008400000 */
[----:B------:R-:W3:Y:S01]  /*22250*/  LDL.LU R37, [R1+0x39c] ;  /* 0x00039c0001257983 */ /* 0x000ee20000300800 */
[----:B------:R-:W-:-:S03]  /*22260*/  FMUL R2, R36, UR15 ;  /* 0x0000000f24027c20 */ /* 0x000fc60008400000 */
[----:B------:R-:W3:Y:S01]  /*22270*/  LDL.LU R36, [R1+0x3a0] ;  /* 0x0003a00001247983 */ /* 0x000ee20000300800 */
[----:B--2---:R-:W-:-:S03]  /*22280*/  FMUL R3, R35, UR15 ;  /* 0x0000000f23037c20 */ /* 0x004fc60008400000 */
[----:B------:R-:W2:Y:S01]  /*22290*/  LDL.LU R35, [R1+0x3a4] ;  /* 0x0003a40001237983 */ /* 0x000ea20000300800 */
[----:B------:R-:W-:Y:S01]  /*222a0*/  F2FP.SATFINITE.E4M3.F32.PACK_AB_MERGE_C R15, RZ, R5, RZ ;  /* 0x00000005ff0f723e */ /* 0x000fe200048070ff */
        /* <DEDUP_REMOVED lines=10> */
[----:B------:R-:W-:Y:S01]  /*22350*/  @!P5 STG.E.U8 desc[UR20][R28.64+0x88], R11 ;  /* 0x0000880b1c00d986 */ /* 0x000fe2000c101114 */
[----:B------:R-:W-:-:S03]  /*22360*/  ISETP.LT.OR P5, PT, R0, 0x91, !P0 ;  /* 0x000000910000780c */ /* 0x000fc600047a1670 */
[----:B------:R1:W-:Y:S01]  /*22370*/  @!P3 STG.E.U8 desc[UR20][R30.64+0x90], R9 ;  /* 0x000090091e00b986 */ /* 0x0003e2000c101114 */
[C---:B------:R-:W-:Y:S02]  /*22380*/  ISETP.LT.OR P3, PT, R0.reuse, 0x99, !P1 ;  /* 0x000000990000780c */ /* 0x040fe40004f61670 */
[----:B0-----:R-:W-:Y:S01]  /*22390*/  F2FP.SATFINITE.E4M3.F32.PACK_AB_MERGE_C R7, RZ, R2, RZ ;  /* 0x00000002ff07723e */ /* 0x001fe200048070ff */
[----:B------:R-:W-:Y:S01]  /*223a0*/  @!P2 STG.E.U8 desc[UR20][R30.64+0x91], R13 ;  /* 0x0000910d1e00a986 */ /* 0x000fe2000c101114 */
[----:B------:R-:W-:Y:S02]  /*223b0*/  ISETP.LT.OR P2, PT, R0, 0x9a, !P1 ;  /* 0x0000009a0000780c */ /* 0x000fe40004f41670 */
        /* <DEDUP_REMOVED lines=86> */
[----:B------:R-:W-:Y:S01]  /*22920*/  FMUL R2, R39, UR15 ;  /* 0x0000000f27027c20 */ /* 0x000fe20008400000 */
[----:B------:R-:W-:Y:S02]  /*22930*/  ISETP.LT.OR P6, PT, R0, 0xba, !P0 ;  /* 0x000000ba0000780c */ /* 0x000fe400047c1670 */
[----:B------:R-:W5:Y:S02]  /*22940*/  LDL.LU R39, [R1+0x3f4] ;  /* 0x0003f40001277983 */ /* 0x000f640000300800 */
[----:B0-----:R-:W-:Y:S02]  /*22950*/  F2FP.SATFINITE.E4M3.F32.PACK_AB_MERGE_C R7, RZ, R2, RZ ;  /* 0x00000002ff07723e */ /* 0x001fe400048070ff */
        /* <DEDUP_REMOVED lines=28> */
[C---:B------:R-:W-:Y:S02]  /*22b20*/  ISETP.LT.OR P2, PT, R0.reuse, 0xca, !P1 ;  /* 0x000000ca0000780c */ /* 0x040fe40004f41670 */
[----:B0-----:R-:W-:Y:S02]  /*22b30*/  F2FP.SATFINITE.E4M3.F32.PACK_AB_MERGE_C R7, RZ, R2, RZ ;  /* 0x00000002ff07723e */ /* 0x001fe400048070ff */
[----:B-1----:R-:W-:Y:S01]  /*22b40*/  F2FP.SATFINITE.E4M3.F32.PACK_AB_MERGE_C R9, RZ, R3, RZ ;  /* 0x00000003ff09723e */ /* 0x002fe200048070ff */
[----:B------:R-:W-:Y:S02]  /*22b50*/  FMUL R2, R41, UR15 ;  /* 0x0000000f29027c20 */ /* 0x000fe40008400000 */
[----:B------:R0:W-:Y:S01]  /*22b60*/  @!P6 STG.E.U8 desc[UR20][R28.64+0xc1], R7 ;  /* 0x0000c1071c00e986 */ /* 0x0001e2000c101114 */
[----:B------:R-:W-:-:S03]  /*22b70*/  ISETP.LT.OR P6, PT, R0, 0xca, !P0 ;  /* 0x000000ca0000780c */ /* 0x000fc600047c1670 */
[----:B------:R-:W5:Y:S01]  /*22b80*/  LDL.LU R41, [R1+0x410] ;  /* 0x0004100001297983 */ /* 0x000f620000300800 */
[----:B------:R-:W-:Y:S01]  /*22b90*/  F2FP.SATFINITE.E4M3.F32.PACK_AB_MERGE_C R13, RZ, R4, RZ ;  /* 0x00000004ff0d723e */ /* 0x000fe200048070ff */
[----:B------:R-:W-:Y:S02]  /*22ba0*/  FMUL R3, R39, UR15 ;  /* 0x0000000f27037c20 */ /* 0x000fe40008400000 */
[----:B------:R-:W5:Y:S01]  /*22bb0*/  LDL.LU R39, [R1+0x414] ;  /* 0x0004140001277983 */ /* 0x000f620000300800 */
[----:B0-----:R-:W-:-:S03]  /*22bc0*/  F2FP.SATFINITE.E4M3.F32.PACK_AB_MERGE_C R7, RZ, R2, RZ ;  /* 0x00000002ff07723e */ /* 0x001fc600048070ff */
        /* <DEDUP_REMOVED lines=21> */
[C---:B------:R-:W-:Y:S01]  /*22d20*/  ISETP.LT.OR P3, PT, R0.reuse, 0xd1, !P1 ;  /* 0x000000d10000780c */ /* 0x040fe20004f61670 */
[----:B------:R-:W5:Y:S01]  /*22d30*/  LDL.LU R42, [R1+0x430] ;  /* 0x00043000012a7983 */ /* 0x000f620000300800 */
[C---:B------:R-:W-:Y:S02]  /*22d40*/  ISETP.LT.OR P2, PT, R0.reuse, 0xd2, !P1 ;  /* 0x000000d20000780c */ /* 0x040fe40004f41670 */
[----:B------:R-:W-:Y:S02]  /*22d50*/  ISETP.LT.OR P6, PT, R0, 0xd2, !P0 ;  /* 0x000000d20000780c */ /* 0x000fe400047c1670 */
[----:B------:R-:W-:-:S05]  /*22d60*/  F2FP.SATFINITE.E4M3.F32.PACK_AB_MERGE_C R5, RZ, R5, RZ ;  /* 0x00000005ff05723e */ /* 0x000fca00048070ff */
[----:B------:R0:W-:Y:S01]  /*22d70*/  @!P5 STG.E.U8 desc[UR20][R28.64+0xc8], R5 ;  /* 0x0000c8051c00d986 */ /* 0x0001e2000c101114 */
[----:B------:R-:W-:-:S03]  /*22d80*/  ISETP.LT.OR P5, PT, R0, 0xd1, !P0 ;  /* 0x000000d10000780c */ /* 0x000fc600047a1670 */
[----:B------:R-:W-:Y:S01]  /*22d90*/  @!P3 STG.E.U8 desc[UR20][R30.64+0xd0], R9 ;  /* 0x0000d0091e00b986 */ /* 0x000fe2000c101114 */
[----:B------:R-:W-:-:S03]  /*22da0*/  ISETP.LT.OR P3, PT, R0, 0xd9, !P1 ;  /* 0x000000d90000780c */ /* 0x000fc60004f61670 */
[----:B------:R1:W-:Y:S01]  /*22db0*/  @!P2 STG.E.U8 desc[UR20][R30.64+0xd1], R11 ;  /* 0x0000d10b1e00a986 */ /* 0x0003e2000c101114 */
[----:B0-----:R-:W-:Y:S02]  /*22dc0*/  F2FP.SATFINITE.E4M3.F32.PACK_AB_MERGE_C R5, RZ, R3, RZ ;  /* 0x00000003ff05723e */ /* 0x001fe400048070ff */
[----:B------:R-:W-:-:S03]  /*22dd0*/  ISETP.LT.OR P2, PT, R0, 0xda, !P1 ;  /* 0x000000da0000780c */ /* 0x000fc60004f41670 */
[----:B------:R-:W-:Y:S01]  /*22de0*/  @!P6 STG.E.U8 desc[UR20][R28.64+0xd1], R5 ;  /* 0x0000d1051c00e986 */ /* 0x000fe2000c101114 */
[----:B-1----:R-:W-:Y:S02]  /*22df0*/  F2FP.SATFINITE.E4M3.F32.PACK_AB_MERGE_C R11, RZ, R2, RZ ;  /* 0x00000002ff0b723e */ /* 0x002fe400048070ff */
[----:B------:R-:W-:Y:S01]  /*22e00*/  ISETP.LT.OR P6, PT, R0, 0xda, !P0 ;  /* 0x000000da0000780c */ /* 0x000fe200047c1670 */
[----:B------:R-:W-:Y:S02]  /*22e10*/  FMUL R2, R41, UR15 ;  /* 0x0000000f29027c20 */ /* 0x000fe40008400000 */
[----:B------:R-:W5:Y:S01]  /*22e20*/  LDL.LU R41, [R1+0x434] ;  /* 0x0004340001297983 */ /* 0x000f620000300800 */
[----:B------:R-:W-:-:S03]  /*22e30*/  FMUL R3, R39, UR15 ;  /* 0x0000000f27037c20 */ /* 0x000fc60008400000 */
[----:B------:R-:W5:Y:S01]  /*22e40*/  LDL.LU R39, [R1+0x438] ;  /* 0x0004380001277983 */ /* 0x000f620000300800 */
[----:B------:R-:W-:-:S03]  /*22e50*/  F2FP.SATFINITE.E4M3.F32.PACK_AB_MERGE_C R9, RZ, R4, RZ ;  /* 0x00000004ff09723e */ /* 0x000fc600048070ff */
        /* <DEDUP_REMOVED lines=12> */
[----:B------:R-:W3:Y:S02]  /*22f20*/  LDL.LU R36, [R1+0x444] ;  /* 0x0004440001247983 */ /* 0x000ee40000300800 */
[----:B0-----:R-:W-:Y:S01]  /*22f30*/  F2FP.SATFINITE.E4M3.F32.PACK_AB_MERGE_C R7, RZ, R2, RZ ;  /* 0x00000002ff07723e */ /* 0x001fe200048070ff */
[----:B--2---:R-:W-:Y:S02]  /*22f40*/  FMUL R3, R35, UR15 ;  /* 0x0000000f23037c20 */ /* 0x004fe40008400000 */
        /* <DEDUP_REMOVED lines=15> */
[----:B------:R-:W-:Y:S02]  /*23040*/  F2FP.SATFINITE.E4M3.F32.PACK_AB_MERGE_C R5, RZ, R5, RZ ;  /* 0x00000005ff05723e */ /* 0x000fe400048070ff */
[----:B0-----:R-:W-:Y:S01]  /*23050*/  F2FP.SATFINITE.E4M3.F32.PACK_AB_MERGE_C R11, RZ, R4, RZ ;  /* 0x00000004ff0b723e */ /* 0x001fe200048070ff */
[----:B------:R0:W-:Y:S01]  /*23060*/  @!P6 STG.E.U8 desc[UR20][R28.64+0xe1], R7 ;  /* 0x0000e1071c00e986 */ /* 0x0001e2000c101114 */
[C---:B------:R-:W-:Y:S02]  /*23070*/  ISETP.LT.OR P6, PT, R0.reuse, 0xea, !P0 ;  /* 0x000000ea0000780c */ /* 0x040fe400047c1670 */
[----:B-1----:R-:W-:Y:S01]  /*23080*/  F2FP.SATFINITE.E4M3.F32.PACK_AB_MERGE_C R9, RZ, R3, RZ ;  /* 0x00000003ff09723e */ /* 0x002fe200048070ff */
[----:B------:R1:W-:Y:S01]  /*23090*/  @!P5 STG.E.U8 desc[UR20][R28.64+0xe0], R5 ;  /* 0x0000e0051c00d986 */ /* 0x0003e2000c101114 */
[----:B------:R-:W-:-:S03]  /*230a0*/  ISETP.LT.OR P5, PT, R0, 0xe9, !P0 ;  /* 0x000000e90000780c */ /* 0x000fc600047a1670 */
[----:B------:R-:W-:Y:S01]  /*230b0*/  @!P2 STG.E.U8 desc[UR20][R30.64+0xe9], R11 ;  /* 0x0000e90b1e00a986 */ /* 0x000fe2000c101114 */
[----:B------:R-:W-:Y:S01]  /*230c0*/  ISETP.LT.OR P2, PT, R0, 0xf2, !P1 ;  /* 0x000000f20000780c */ /* 0x000fe20004f41670 */
[----:B------:R-:W-:Y:S02]  /*230d0*/  FMUL R3, R42, UR15 ;  /* 0x0000000f2a037c20 */ /* 0x000fe40008400000 */
[----:B------:R3:W-:Y:S01]  /*230e0*/  @!P3 STG.E.U8 desc[UR20][R30.64+0xe8], R9 ;  /* 0x0000e8091e00b986 */ /* 0x0007e2000c101114 */
[----:B------:R-:W-:Y:S01]  /*230f0*/  ISETP.LT.OR P3, PT, R0, 0xf1, !P1 ;  /* 0x000000f10000780c */ /* 0x000fe20004f61670 */
[----:B------:R-:W-:Y:S01]  /*23100*/  FMUL R4, R39, UR15 ;  /* 0x0000000f27047c20 */ /* 0x000fe20008400000 */
[----:B------:R-:W-:Y:S01]  /*23110*/  F2FP.SATFINITE.E4M3.F32.PACK_AB_MERGE_C R13, RZ, R2, RZ ;  /* 0x00000002ff0d723e */ /* 0x000fe200048070ff */
[----:B------:R-:W-:Y:S01]  /*23120*/  FMUL R2, R41, UR15 ;  /* 0x0000000f29027c20 */ /* 0x000fe20008400000 */
[----:B------:R-:W-:Y:S02]  /*23130*/  F2FP.SATFINITE.E4M3.F32.PACK_AB_MERGE_C R3, RZ, R3, RZ ;  /* 0x00000003ff03723e */ /* 0x000fe400048070ff */
[----:B0-----:R-:W-:-:S02]  /*23140*/  F2FP.SATFINITE.E4M3.F32.PACK_AB_MERGE_C R7, RZ, R4, RZ ;  /* 0x00000004ff07723e */ /* 0x001fc400048070ff */
[----:B-1----:R-:W-:Y:S01]  /*23150*/  F2FP.SATFINITE.E4M3.F32.PACK_AB_MERGE_C R5, RZ, R2, RZ ;  /* 0x00000002ff05723e */ /* 0x002fe200048070ff */
[----:B------:R-:W-:Y:S01]  /*23160*/  @!P5 STG.E.U8 desc[UR20][R28.64+0xe8], R13 ;  /* 0x0000e80d1c00d986 */ /* 0x000fe2000c101114 */
[----:B------:R-:W-:-:S03]  /*23170*/  ISETP.LT.OR P5, PT, R0, 0xf1, !P0 ;  /* 0x000000f10000780c */ /* 0x000fc600047a1670 */
[----:B------:R-:W-:Y:S01]  /*23180*/  @!P6 STG.E.U8 desc[UR20][R28.64+0xe9], R3 ;  /* 0x0000e9031c00e986 */ /* 0x000fe2000c101114 */
[----:B------:R-:W-:-:S03]  /*23190*/  ISETP.LT.OR P6, PT, R0, 0xf2, !P0 ;  /* 0x000000f20000780c */ /* 0x000fc600047c1670 */
[----:B------:R0:W-:Y:S01]  /*231a0*/  @!P2 STG.E.U8 desc[UR20][R30.64+0xf1], R7 ;  /* 0x0000f1071e00a986 */ /* 0x0001e2000c101114 */
[C---:B------:R-:W-:Y:S02]  /*231b0*/  ISETP.LT.OR P2, PT, R0.reuse, 0xf9, !P1 ;  /* 0x000000f90000780c */ /* 0x040fe40004f41670 */
[C---:B------:R-:W-:Y:S01]  /*231c0*/  ISETP.LT.OR P1, PT, R0.reuse, 0xfa, !P1 ;  /* 0x000000fa0000780c */ /* 0x040fe20004f21670 */
[----:B------:R5:W-:Y:S01]  /*231d0*/  @!P3 STG.E.U8 desc[UR20][R30.64+0xf0], R5 ;  /* 0x0000f0051e00b986 */ /* 0x000be2000c101114 */
[C---:B------:R-:W-:Y:S02]  /*231e0*/  ISETP.LT.OR P3, PT, R0.reuse, 0xf9, !P0 ;  /* 0x000000f90000780c */ /* 0x040fe40004761670 */
[----:B------:R-:W-:Y:S01]  /*231f0*/  ISETP.LT.OR P0, PT, R0, 0xfa, !P0 ;  /* 0x000000fa0000780c */ /* 0x000fe20004701670 */
[----:B---3--:R-:W-:-:S05]  /*23200*/  FMUL R2, R38, UR15 ;  /* 0x0000000f26027c20 */ /* 0x008fca0008400000 */
[----:B------:R-:W-:-:S05]  /*23210*/  F2FP.SATFINITE.E4M3.F32.PACK_AB_MERGE_C R9, RZ, R2, RZ ;  /* 0x00000002ff09723e */ /* 0x000fca00048070ff */
[----:B------:R1:W-:Y:S01]  /*23220*/  @!P5 STG.E.U8 desc[UR20][R28.64+0xf0], R9 ;  /* 0x0000f0091c00d986 */ /* 0x0003e2000c101114 */
[----:B------:R-:W-:Y:S01]  /*23230*/  FMUL R0, R37, UR15 ;  /* 0x0000000f25007c20 */ /* 0x000fe20008400000 */
[----:B------:R-:W-:-:S04]  /*23240*/  FMUL R2, R36, UR15 ;  /* 0x0000000f24027c20 */ /* 0x000fc80008400000 */
[----:B0-----:R-:W-:Y:S01]  /*23250*/  F2FP.SATFINITE.E4M3.F32.PACK_AB_MERGE_C R7, RZ, R0, RZ ;  /* 0x00000000ff07723e */ /* 0x001fe200048070ff */
[----:B--2---:R-:W-:Y:S01]  /*23260*/  FMUL R3, R35, UR15 ;  /* 0x0000000f23037c20 */ /* 0x004fe20008400000 */
[----:B------:R-:W-:-:S04]  /*23270*/  F2FP.SATFINITE.E4M3.F32.PACK_AB_MERGE_C R11, RZ, R2, RZ ;  /* 0x00000002ff0b723e */ /* 0x000fc800048070ff */
[----:B------:R-:W-:Y:S01]  /*23280*/  F2FP.SATFINITE.E4M3.F32.PACK_AB_MERGE_C R3, RZ, R3, RZ ;  /* 0x00000003ff03723e */ /* 0x000fe200048070ff */
[----:B------:R1:W-:Y:S04]  /*23290*/  @!P6 STG.E.U8 desc[UR20][R28.64+0xf1], R7 ;  /* 0x0000f1071c00e986 */ /* 0x0003e8000c101114 */
[----:B------:R1:W-:Y:S04]  /*232a0*/  @!P2 STG.E.U8 desc[UR20][R30.64+0xf8], R11 ;  /* 0x0000f80b1e00a986 */ /* 0x0003e8000c101114 */
[----:B------:R1:W-:Y:S01]  /*232b0*/  @!P1 STG.E.U8 desc[UR20][R30.64+0xf9], R3 ;  /* 0x0000f9031e009986 */ /* 0x0003e2000c101114 */
[----:B----4-:R-:W-:Y:S01]  /*232c0*/  FMUL R4, R33, UR15 ;  /* 0x0000000f21047c20 */ /* 0x010fe20008400000 */
[----:B-----5:R-:W-:-:S04]  /*232d0*/  FMUL R5, R32, UR15 ;  /* 0x0000000f20057c20 */ /* 0x020fc80008400000 */
[----:B------:R-:W-:Y:S02]  /*232e0*/  F2FP.SATFINITE.E4M3.F32.PACK_AB_MERGE_C R13, RZ, R4, RZ ;  /* 0x00000004ff0d723e */ /* 0x000fe400048070ff */
[----:B------:R-:W-:-:S03]  /*232f0*/  F2FP.SATFINITE.E4M3.F32.PACK_AB_MERGE_C R5, RZ, R5, RZ ;  /* 0x00000005ff05723e */ /* 0x000fc600048070ff */
[----:B------:R1:W-:Y:S04]  /*23300*/  @!P3 STG.E.U8 desc[UR20][R28.64+0xf8], R13 ;  /* 0x0000f80d1c00b986 */ /* 0x0003e8000c101114 */
[----:B------:R1:W-:Y:S02]  /*23310*/  @!P0 STG.E.U8 desc[UR20][R28.64+0xf9], R5 ;  /* 0x0000f9051c008986 */ /* 0x0003e4000c101114 */
.L_x_545:
[----:B------:R-:W-:Y:S05]  /*23320*/  BSYNC B0 ;  /* 0x0000000000007941 */ /* 0x000fea0003800000 */
.L_x_31:
[----:B-12---:R-:W2:Y:S04]  /*23330*/  LDL.LU R3, [R1+0x454] ;  /* 0x0004540001037983 */ /* 0x006ea80000300800 */
[----:B------:R-:W2:Y:S01]  /*23340*/  LDL.LU R2, [R1+0x458] ;  /* 0x0004580001027983 */ /* 0x000ea20000300800 */
[----:B------:R-:W-:Y:S01]  /*23350*/  ULDC UR6, c[0x0][0xc] ;  /* 0x0000030000067ab9 */ /* 0x000fe20000000800 */
[----:B------:R-:W-:Y:S01]  /*23360*/  ULDC UR7, c[0x0][0x10] ;  /* 0x0000040000077ab9 */ /* 0x000fe20000000800 */
[----:B---34-:R-:W2:Y:S01]  /*23370*/  LDC R5, c[0x0][0x14] ;  /* 0x00000500ff057b82 */ /* 0x018ea20000000800 */
[----:B------:R-:W-:Y:S01]  /*23380*/  UIMAD.WIDE.U32 UR6, UR6, UR7, URZ ;  /* 0x00000007060672a5 */ /* 0x000fe2000f8e003f */
[----:B-----5:R-:W-:Y:S01]  /*23390*/  PRMT R0, RZ, 0x7610, R0 ;  /* 0x00007610ff007816 */ /* 0x020fe20000000000 */
[----:B------:R-:W-:-:S04]  /*233a0*/  UMOV UR10, 0xffffffff ;  /* 0xffffffff000a7882 */ /* 0x000fc80000000000 */
[----:B--2---:R-:W-:-:S04]  /*233b0*/  IMAD.WIDE.U32 R2, R5, UR6, R2 ;  /* 0x0000000605027c25 */ /* 0x004fc8000f8e0002 */
[----:B------:R-:W-:Y:S01]  /*233c0*/  IMAD R5, R5, UR7, RZ ;  /* 0x0000000705057c24 */ /* 0x000fe2000f8e02ff */
[----:B------:R-:W-:Y:S01]  /*233d0*/  ULDC.64 UR6, c[0x0][0x650] ;  /* 0x0001940000067ab9 */ /* 0x000fe20000000a00 */
[----:B------:R-:W-:Y:S01]  /*233e0*/  IMAD.MOV.U32 R11, RZ, RZ, R2 ;  /* 0x000000ffff0b7224 */ /* 0x000fe200078e0002 */
[----:B------:R-:W-:Y:S01]  /*233f0*/  ISETP.GE.U32.AND P0, PT, R2, UR6, PT ;  /* 0x0000000602007c0c */ /* 0x000fe2000bf06070 */
[----:B------:R-:W-:Y:S02]  /*23400*/  IMAD.IADD R13, R3, 0x1, R5 ;  /* 0x00000001030d7824 */ /* 0x000fe400078e0205 */
[----:B------:R-:W-:-:S03]  /*23410*/  IMAD.MOV.U32 R2, RZ, RZ, -0x1 ;  /* 0xffffffffff027424 */ /* 0x000fc600078e00ff */
[----:B------:R1:W-:Y:S01]  /*23420*/  STL [R1+0x454], R13 ;  /* 0x0004540d01007387 */ /* 0x0003e20000100800 */
[----:B------:R-:W-:-:S03]  /*23430*/  ISETP.GE.U32.AND.EX P0, PT, R13, UR7, PT, P0 ;  /* 0x000000070d007c0c */ /* 0x000fc6000bf06100 */
[----:B------:R1:W-:Y:S04]  /*23440*/  STL [R1+0x458], R11 ;  /* 0x0004580b01007387 */ /* 0x0003e80000100800 */
[----:B------:R1:W-:Y:S06]  /*23450*/  STL [R1+0x45c], R2 ;  /* 0x00045c0201007387 */ /* 0x0003ec0000100800 */
[----:B------:R-:W-:Y:S05]  /*23460*/  @P0 BRA `(.L_x_546) ;  /* 0x0000000400740947 */ /* 0x000fea0003800000 */
[----:B------:R-:W2:Y:S01]  /*23470*/  S2R R8, SR_CTAID.X ;  /* 0x0000000000087919 */ /* 0x000ea20000002500 */
[----:B------:R-:W-:Y:S01]  /*23480*/  ULDC.64 UR18, c[0x0][0x628] ;  /* 0x00018a0000127ab9 */ /* 0x000fe20000000a00 */
[----:B------:R-:W3:Y:S01]  /*23490*/  LDC R9, c[0x0][0x144] ;  /* 0x00005100ff097b82 */ /* 0x000ee20000000800 */
[----:B------:R-:W-:Y:S01]  /*234a0*/  ULDC UR6, c[0x0][0x150] ;  /* 0x0000540000067ab9 */ /* 0x000fe20000000800 */
[----:B------:R-:W4:Y:S01]  /*234b0*/  S2R R12, SR_CTAID.Y ;  /* 0x00000000000c7919 */ /* 0x000f220000002600 */
[----:B------:R-:W-:Y:S01]  /*234c0*/  ISETP.NE.U32.AND P0, PT, RZ, UR18, PT ;  /* 0x00000012ff007c0c */ /* 0x000fe2000bf05070 */
[----:B------:R-:W-:Y:S01]  /*234d0*/  ULDC UR14, c[0x0][0x630] ;  /* 0x00018c00000e7ab9 */ /* 0x000fe20000000800 */
[----:B------:R-:W-:Y:S02]  /*234e0*/  R2UR UR16, R11 ;  /* 0x000000000b1072ca */ /* 0x000fe400000e0000 */
[----:B------:R-:W-:Y:S01]  /*234f0*/  ISETP.NE.AND.EX P0, PT, RZ, UR19, PT, P0 ;  /* 0x00000013ff007c0c */ /* 0x000fe2000bf05300 */
[----:B0-----:R-:W0:Y:S01]  /*23500*/  LDC.64 R6, c[0x0][0x620] ;  /* 0x00018800ff067b82 */ /* 0x001e220000000a00 */
[----:B------:R-:W-:-:S02]  /*23510*/  R2UR UR17, R13 ;  /* 0x000000000d1172ca */ /* 0x000fc400000e0000 */
[----:B--2---:R-:W-:-:S05]  /*23520*/  I2FP.F32.U32 R0, R8 ;  /* 0x0000000800007245 */ /* 0x004fca0000201000 */
[----:B------:R-:W-:-:S06]  /*23530*/  FMUL R0, R0, UR6 ;  /* 0x0000000600007c20 */ /* 0x000fcc0008400000 */
[----:B------:R-:W2:Y:S01]  /*23540*/  F2I.U32.TRUNC.NTZ R0, R0 ;  /* 0x0000000000007305 */ /* 0x000ea2000020f000 */
[----:B----4-:R-:W-:Y:S05]  /*23550*/  @!P0 BRA `(.L_x_547) ;  /* 0x0000000000308947 */ /* 0x010fea0003800000 */
        /* <DEDUP_REMOVED lines=12> */
.L_x_547:
[----:B------:R-:W-:Y:S01]  /*23620*/  USHF.R.U64 UR10, UR16, UR14, UR17 ;  /* 0x0000000e100a7299 */ /* 0x000fe20008001211 */
[----:B------:R-:W4:Y:S01]  /*23630*/  LDC.64 R20, c[0x0][0x640] ;  /* 0x00019000ff147b82 */ /* 0x000f220000000a00 */
[----:B------:R-:W-:Y:S01]  /*23640*/  USHF.R.U32.HI UR6, URZ, UR14, UR17 ;  /* 0x0000000e3f067299 */ /* 0x000fe20008011611 */
[----:B--2---:R-:W-:Y:S02]  /*23650*/  IMAD.MOV R10, RZ, RZ, -R0 ;  /* 0x000000ffff0a7224 */ /* 0x004fe400078e0a00 */
[----:B-1----:R-:W-:Y:S01]  /*23660*/  IMAD.MOV.U32 R2, RZ, RZ, R11 ;  /* 0x000000ffff027224 */ /* 0x002fe200078e000b */
[----:B------:R-:W-:Y:S01]  /*23670*/  IADD3 R5, P0, RZ, -UR10, RZ ;  /* 0x8000000aff057c10 */ /* 0x000fe2000ff1e0ff */
[----:B---3--:R-:W-:Y:S02]  /*23680*/  IMAD R17, R9, R10, R8 ;  /* 0x0000000a09117224 */ /* 0x008fe400078e0208 */
[----:B------:R-:W1:Y:S02]  /*23690*/  LDC R4, c[0x0][0x618] ;  /* 0x00018600ff047b82 */ /* 0x000e640000000800 */
[----:B------:R-:W-:Y:S01]  /*236a0*/  IMAD.X R3, RZ, RZ, ~UR6, P0 ;  /* 0x80000006ff037e24 */ /* 0x000fe200080e06ff */
[----:B------:R-:W-:-:S03]  /*236b0*/  ULDC UR6, c[0x0][0x154] ;  /* 0x0000550000067ab9 */ /* 0x000fc60000000800 */
[-C--:B0-----:R-:W-:Y:S02]  /*236c0*/  IMAD R0, R3, R6.reuse, RZ ;  /* 0x0000000603007224 */ /* 0x081fe400078e02ff */
[----:B------:R-:W0:Y:S01]  /*236d0*/  LDC R14, c[0x0][0x608] ;  /* 0x00018200ff0e7b82 */ /* 0x000e220000000800 */
[----:B------:R-:W-:Y:S02]  /*236e0*/  IMAD.MOV.U32 R3, RZ, RZ, R13 ;  /* 0x000000ffff037224 */ /* 0x000fe400078e000d */
[----:B------:R-:W-:-:S05]  /*236f0*/  IMAD.WIDE.U32 R2, R5, R6, R2 ;  /* 0x0000000605027225 */ /* 0x000fca00078e0002 */
[----:B------:R-:W2:Y:S01]  /*23700*/  LDC R18, c[0x0][0x658] ;  /* 0x00019600ff127b82 */ /* 0x000ea20000000800 */
[----:B------:R-:W-:Y:S01]  /*23710*/  IMAD R5, R5, R7, R0 ;  /* 0x0000000705057224 */ /* 0x000fe200078e0200 */
[----:B------:R-:W-:Y:S01]  /*23720*/  I2FP.F32.U32 R0, R12 ;  /* 0x0000000c00007245 */ /* 0x000fe20000201000 */
[----:B------:R-:W-:Y:S01]  /*23730*/  IMAD.MOV.U32 R7, RZ, RZ, 0x1 ;  /* 0x00000001ff077424 */ /* 0x000fe200078e00ff */
[----:B----4-:R-:W-:Y:S01]  /*23740*/  ISETP.NE.U32.AND P0, PT, R20, RZ, PT ;  /* 0x000000ff1400720c */ /* 0x010fe20003f05070 */
[----:B------:R-:W-:Y:S02]  /*23750*/  IMAD.IADD R3, R3, 0x1, R5 ;  /* 0x0000000103037824 */ /* 0x000fe400078e0205 */
[----:B------:R-:W-:Y:S01]  /*23760*/  FMUL R0, R0, UR6 ;  /* 0x0000000600007c20 */ /* 0x000fe20008400000 */
[----:B------:R-:W3:Y:S01]  /*23770*/  LDC R15, c[0x0][0x148] ;  /* 0x00005200ff0f7b82 */ /* 0x000ee20000000800 */
[----:B------:R-:W-:Y:S01]  /*23780*/  ISETP.NE.AND.EX P0, PT, R21, RZ, PT, P0 ;  /* 0x000000ff1500720c */ /* 0x000fe20003f05300 */
[----:B------:R-:W-:Y:S01]  /*23790*/  IMAD.MOV.U32 R5, RZ, RZ, -0x1 ;  /* 0xffffffffff057424 */ /* 0x000fe200078e00ff */
[-CC-:B-1----:R-:W-:Y:S01]  /*237a0*/  SHF.R.U64 R10, R2, R4.reuse, R3.reuse ;  /* 0x00000004020a7219 */ /* 0x182fe20000001203 */
[----:B------:R1:W4:Y:S01]  /*237b0*/  F2I.U32.TRUNC.NTZ R13, R0 ;  /* 0x00000000000d7305 */ /* 0x000322000020f000 */
[----:B------:R-:W-:-:S03]  /*237c0*/  SHF.R.U32.HI R3, RZ, R4, R3 ;  /* 0x00000004ff037219 */ /* 0x000fc60000011603 */
[----:B------:R-:W1:Y:S01]  /*237d0*/  LDC R16, c[0x0][0x600] ;  /* 0x00018000ff107b82 */ /* 0x000e620000000800 */
[-CC-:B0-----:R-:W-:Y:S02]  /*237e0*/  SHF.R.U64 R8, R10, R14.reuse, R3.reuse ;  /* 0x0000000e0a087219 */ /* 0x181fe40000001203 */
[----:B------:R-:W-:-:S05]  /*237f0*/  SHF.R.U32.HI R3, RZ, R14, R3 ;  /* 0x0000000eff037219 */ /* 0x000fca0000011603 */
[----:B------:R-:W0:Y:S01]  /*23800*/  LDC R22, c[0x0][0x648] ;  /* 0x00019200ff167b82 */ /* 0x000e220000000800 */
[-CC-:B--2---:R-:W-:Y:S02]  /*23810*/  SHF.R.U64 R11, R8, R18.reuse, R3.reuse ;  /* 0x00000012080b7219 */ /* 0x184fe40000001203 */
[-C--:B------:R-:W-:Y:S02]  /*23820*/  SHF.L.U32 R5, R5, R18.reuse, RZ ;  /* 0x0000001205057219 */ /* 0x080fe400000006ff */
[-C--:B------:R-:W-:Y:S01]  /*23830*/  SHF.R.U32.HI R3, RZ, R18.reuse, R3 ;  /* 0x00000012ff037219 */ /* 0x080fe20000011603 */
[----:B------:R-:W-:Y:S01]  /*23840*/  IMAD.MOV.U32 R2, RZ, RZ, R11 ;  /* 0x000000ffff027224 */ /* 0x000fe200078e000b */
[----:B------:R-:W-:Y:S01]  /*23850*/  SHF.L.U32 R40, R7, R18, RZ ;  /* 0x0000001207287219 */ /* 0x000fe200000006ff */
[----:B------:R-:W2:Y:S01]  /*23860*/  LDC R23, c[0x0][0x638] ;  /* 0x00018e00ff177b82 */ /* 0x000ea20000000800 */
[----:B------:R-:W-:-:S07]  /*23870*/  LOP3.LUT R19, RZ, R5, RZ, 0x33, !PT ;  /* 0x00000005ff137212 */ /* 0x000fce00078e33ff */
[----:B------:R-:W0:Y:S01]  /*23880*/  LDC R24, c[0x0][0x610] ;  /* 0x00018400ff187b82 */ /* 0x000e220000000800 */
[----:B----4-:R-:W-:Y:S05]  /*23890*/  @!P0 BRA `(.L_x_548) ;  /* 0x0000000000288947 */ /* 0x010fea0003800000 */
[----:B-1----:R-:W1:Y:S02]  /*238a0*/  LDC R0, c[0x0][0x64c] ;  /* 0x00019300ff007b82 */ /* 0x002e640000000800 */
[----:B-1----:R-:W-:-:S05]  /*238b0*/  IADD3 R7, P0, R11, R0, RZ ;  /* 0x000000000b077210 */ /* 0x002fca0007f1e0ff */
        /* <DEDUP_REMOVED lines=8> */
.L_x_548:
[----:B01----:R-:W-:Y:S01]  /*23940*/  SHF.R.U64 R0, R2, R22, R3 ;  /* 0x0000001602007219 */ /* 0x003fe20000001203 */
[----:B------:R-:W-:Y:S01]  /*23950*/  VIADD R5, R16, 0xffffffff ;  /* 0xffffffff10057836 */ /* 0x000fe20000000000 */
[----:B------:R-:W-:Y:S01]  /*23960*/  LOP3.LUT R3, R8, R19, RZ, 0xc0, !PT ;  /* 0x0000001308037212 */ /* 0x000fe200078ec0ff */
[----:B------:R-:W-:Y:S02]  /*23970*/  IMAD.MOV R13, RZ, RZ, -R13 ;  /* 0x000000ffff0d7224 */ /* 0x000fe400078e0a0d */
[----:B------:R-:W-:Y:S02]  /*23980*/  IMAD.MOV R2, RZ, RZ, -R0 ;  /* 0x000000ffff027224 */ /* 0x000fe400078e0a00 */
[----:B------:R-:W-:Y:S01]  /*23990*/  IMAD R40, R40, R0, R3 ;  /* 0x0000000028287224 */ /* 0x000fe200078e0203 */
[----:B------:R-:W-:Y:S01]  /*239a0*/  LOP3.LUT R3, R10, R5, RZ, 0xc0, !PT ;  /* 0x000000050a037212 */ /* 0x000fe200078ec0ff */
[----:B---3--:R-:W-:Y:S02]  /*239b0*/  @P4 IMAD R17, R15, R13, R12 ;  /* 0x0000000d0f114224 */ /* 0x008fe400078e020c */
[----:B--2---:R-:W-:-:S02]  /*239c0*/  IMAD R0, R2, R23, R11 ;  /* 0x0000001702007224 */ /* 0x004fc400078e020b */
[----:B------:R-:W-:Y:S02]  /*239d0*/  IMAD.MOV.U32 R2, RZ, RZ, 0x1 ;  /* 0x00000001ff027424 */ /* 0x000fe400078e00ff */
[----:B------:R-:W-:Y:S02]  /*239e0*/  IMAD R40, R40, R24, R17 ;  /* 0x0000001828287224 */ /* 0x000fe400078e0211 */
[----:B------:R-:W-:Y:S01]  /*239f0*/  IMAD R3, R0, R16, R3 ;  /* 0x0000001000037224 */ /* 0x000fe200078e0203 */
[----:B------:R-:W-:-:S04]  /*23a00*/  PRMT R0, R2, 0x7610, R0 ;  /* 0x0000761002007816 */ /* 0x000fc80000000000 */
[----:B------:R-:W-:Y:S02]  /*23a10*/  SEL R2, R3, R40, !P4 ;  /* 0x0000002803027207 */ /* 0x000fe40006000000 */
[----:B------:R-:W-:-:S03]  /*23a20*/  SEL R40, R40, R3, !P4 ;  /* 0x0000000328287207 */ /* 0x000fc60006000000 */
[----:B------:R2:W-:Y:S04]  /*23a30*/  STL [R1+0x45c], R2 ;  /* 0x00045c0201007387 */ /* 0x0005e80000100800 */
.L_x_546:
[----:B------:R3:W-:Y:S01]  /*23a40*/  STL [R1+0x460], R40 ;  /* 0x0004602801007387 */ /* 0x0007e20000100800 */
[----:B------:R-:W-:-:S13]  /*23a50*/  LOP3.LUT P0, RZ, R0, 0xff, RZ, 0xc0, !PT ;  /* 0x000000ff00ff7812 */ /* 0x000fda000780c0ff */
[----:B---3--:R-:W-:Y:S05]  /*23a60*/  @P0 BRA `(.L_x_549) ;  /* 0xfffffdd400880947 */ /* 0x008fea000383ffff */
[----:B------:R-:W-:Y:S05]  /*23a70*/  EXIT ;  /* 0x000000000000794d */ /* 0x000fea0003800000 */
.L_x_3:
[----:B------:R-:W2:Y:S01]  /*23a80*/  LDL R18, [R1+0x458] ;  /* 0x0004580001127983 */ /* 0x000ea20000100800 */
[----:B------:R-:W-:-:S03]  /*23a90*/  ULDC.64 UR4, c[0x0][0x650] ;  /* 0x0001940000047ab9 */ /* 0x000fc60000000a00 */
[----:B------:R-:W3:Y:S01]  /*23aa0*/  LDL R19, [R1+0x454] ;  /* 0x0004540001137983 */ /* 0x000ee20000100800 */
[----:B------:R-:W-:Y:S01]  /*23ab0*/  PRMT R0, RZ, 0x7610, R0 ;  /* 0x00007610ff007816 */ /* 0x000fe20000000000 */
[----:B------:R-:W-:Y:S02]  /*23ac0*/  IMAD.MOV.U32 R5, RZ, RZ, -0x1 ;  /* 0xffffffffff057424 */ /* 0x000fe400078e00ff */
[----:B------:R-:W-:Y:S02]  /*23ad0*/  IMAD.MOV.U32 R4, RZ, RZ, -0x1 ;  /* 0xffffffffff047424 */ /* 0x000fe400078e00ff */
[----:B------:R-:W-:Y:S01]  /*23ae0*/  IMAD.MOV.U32 R10, RZ, RZ, -0x1 ;  /* 0xffffffffff0a7424 */ /* 0x000fe200078e00ff */
[----:B--2---:R-:W-:-:S04]  /*23af0*/  ISETP.GE.U32.AND P0, PT, R18, UR4, PT ;  /* 0x0000000412007c0c */ /* 0x004fc8000bf06070 */
[----:B---3--:R-:W-:-:S13]  /*23b00*/  ISETP.GE.U32.AND.EX P0, PT, R19, UR5, PT, P0 ;  /* 0x0000000513007c0c */ /* 0x008fda000bf06100 */
[----:B------:R-:W-:Y:S05]  /*23b10*/  @P0 BRA `(.L_x_550) ;  /* 0x0000000400600947 */ /* 0x000fea0003800000 */
[----:B------:R-:W0:Y:S01]  /*23b20*/  LDC.64 R12, c[0x0][0x628] ;  /* 0x00018a00ff0c7b82 */ /* 0x000e220000000a00 */
[----:B------:R-:W-:Y:S02]  /*23b30*/  IMAD.MOV.U32 R8, RZ, RZ, R18 ;  /* 0x000000ffff087224 */ /* 0x000fe400078e0012 */
[----:B------:R-:W-:-:S05]  /*23b40*/  IMAD.MOV.U32 R9, RZ, RZ, R19 ;  /* 0x000000ffff097224 */ /* 0x000fca00078e0013 */
[----:B------:R-:W1:Y:S08]  /*23b50*/  LDC R14, c[0x0][0x630] ;  /* 0x00018c00ff0e7b82 */ /* 0x000e700000000800 */
[----:B------:R-:W2:Y:S01]  /*23b60*/  LDC.64 R16, c[0x0][0x620] ;  /* 0x00018800ff107b82 */ /* 0x000ea20000000a00 */
[----:B0-----:R-:W-:-:S04]  /*23b70*/  ISETP.NE.U32.AND P0, PT, R12, RZ, PT ;  /* 0x000000ff0c00720c */ /* 0x001fc80003f05070 */
[----:B------:R-:W-:-:S13]  /*23b80*/  ISETP.NE.AND.EX P0, PT, R13, RZ, PT, P0 ;  /* 0x000000ff0d00720c */ /* 0x000fda0003f05300 */
[----:B-12---:R-:W-:Y:S05]  /*23b90*/  @!P0 BRA `(.L_x_551) ;  /* 0x0000000000288947 */ /* 0x006fea0003800000 */
[----:B------:R-:W0:Y:S02]  /*23ba0*/  LDC R0, c[0x0][0x634] ;  /* 0x00018d00ff007b82 */ /* 0x000e240000000800 */
[----:B0-----:R-:W-:-:S05]  /*23bb0*/  IADD3 R9, P0, R18, R0, RZ ;  /* 0x0000000012097210 */ /* 0x001fca0007f1e0ff */
        /* <DEDUP_REMOVED lines=8> */
.L_x_551:
[-CC-:B------:R-:W-:Y:S01]  /*23c40*/  SHF.R.U64 R10, R8, R14.reuse, R9.reuse ;  /* 0x0000000e080a7219 */ /* 0x180fe20000001209 */
[----:B------:R-:W0:Y:S01]  /*23c50*/  LDC R6, c[0x0][0x618] ;  /* 0x00018600ff067b82 */ /* 0x000e220000000800 */
[----:B------:R-:W-:Y:S01]  /*23c60*/  SHF.R.U32.HI R0, RZ, R14, R9 ;  /* 0x0000000eff007219 */ /* 0x000fe20000011609 */
[----:B------:R-:W-:Y:S01]  /*23c70*/  ULDC UR4, c[0x0][0x150] ;  /* 0x0000540000047ab9 */ /* 0x000fe20000000800 */
[----:B------:R-:W-:Y:S01]  /*23c80*/  IADD3 R3, P0, RZ, -R10, RZ ;  /* 0x8000000aff037210 */ /* 0x000fe20007f1e0ff */
[----:B------:R-:W-:Y:S01]  /*23c90*/  IMAD.MOV.U32 R4, RZ, RZ, R18 ;  /* 0x000000ffff047224 */ /* 0x000fe200078e0012 */
[----:B------:R-:W-:Y:S01]  /*23ca0*/  I2FP.F32.U32 R8, R2 ;  /* 0x0000000200087245 */ /* 0x000fe20000201000 */
[----:B------:R-:W-:Y:S02]  /*23cb0*/  IMAD.MOV.U32 R5, RZ, RZ, R19 ;  /* 0x000000ffff057224 */ /* 0x000fe400078e0013 */
[----:B------:R-:W1:Y:S01]  /*23cc0*/  LDC.64 R20, c[0x0][0x640] ;  /* 0x00019000ff147b82 */ /* 0x000e620000000a00 */
[----:B------:R-:W-:-:S02]  /*23cd0*/  IMAD.X R7, RZ, RZ, ~R0, P0 ;  /* 0x000000ffff077224 */ /* 0x000fc400000e0e00 */
[----:B------:R-:W-:Y:S01]  /*23ce0*/  FMUL R9, R8, UR4 ;  /* 0x0000000408097c20 */ /* 0x000fe20008400000 */
[----:B------:R-:W-:Y:S01]  /*23cf0*/  IMAD.WIDE.U32 R4, R3, R16, R4 ;  /* 0x0000001003047225 */ /* 0x000fe200078e0004 */
[----:B------:R-:W-:-:S03]  /*23d00*/  ULDC UR4, c[0x0][0x154] ;  /* 0x0000550000047ab9 */ /* 0x000fc60000000800 */
[----:B------:R-:W-:Y:S01]  /*23d10*/  IMAD R0, R7, R16, RZ ;  /* 0x0000001007007224 */ /* 0x000fe200078e02ff */
[----:B------:R-:W2:Y:S01]  /*23d20*/  LDC R13, c[0x0][0x144] ;  /* 0x00005100ff0d7b82 */ /* 0x000ea20000000800 */
[----:B------:R-:W3:Y:S02]  /*23d30*/  F2I.U32.TRUNC.NTZ R9, R9 ;  /* 0x0000000900097305 */ /* 0x000ee4000020f000 */
[----:B------:R-:W-:-:S04]  /*23d40*/  IMAD R3, R3, R17, R0 ;  /* 0x0000001103037224 */ /* 0x000fc800078e0200 */
[----:B------:R-:W-:Y:S01]  /*23d50*/  IMAD.IADD R3, R5, 0x1, R3 ;  /* 0x0000000105037824 */ /* 0x000fe200078e0203 */
[----:B------:R-:W4:Y:S04]  /*23d60*/  LDC R12, c[0x0][0x608] ;  /* 0x00018200ff0c7b82 */ /* 0x000f280000000800 */
[-C--:B0-----:R-:W-:Y:S02]  /*23d70*/  SHF.R.U64 R8, R4, R6.reuse, R3 ;  /* 0x0000000604087219 */ /* 0x081fe40000001203 */
[----:B------:R-:W-:Y:S02]  /*23d80*/  I2FP.F32.U32 R4, R11 ;  /* 0x0000000b00047245 */ /* 0x000fe40000201000 */
[----:B------:R-:W0:Y:S01]  /*23d90*/  LDC R7, c[0x0][0x658] ;  /* 0x00019600ff077b82 */ /* 0x000e220000000800 */
[----:B-1----:R-:W-:Y:S01]  /*23da0*/  ISETP.NE.U32.AND P0, PT, R20, RZ, PT ;  /* 0x000000ff1400720c */ /* 0x002fe20003f05070 */
[----:B---3--:R-:W-:Y:S01]  /*23db0*/  IMAD.MOV R0, RZ, RZ, -R9 ;  /* 0x000000ffff007224 */ /* 0x008fe200078e0a09 */
[----:B------:R-:W-:Y:S01]  /*23dc0*/  SHF.R.U32.HI R3, RZ, R6, R3 ;  /* 0x00000006ff037219 */ /* 0x000fe20000011603 */
[----:B------:R-:W-:Y:S01]  /*23dd0*/  FMUL R4, R4, UR4 ;  /* 0x0000000404047c20 */ /* 0x000fe20008400000 */
[----:B------:R-:W-:Y:S01]  /*23de0*/  ISETP.NE.AND.EX P0, PT, R21, RZ, PT, P0 ;  /* 0x000000ff1500720c */ /* 0x000fe20003f05300 */
[----:B------:R-:W-:-:S02]  /*23df0*/  IMAD.MOV.U32 R6, RZ, RZ, -0x1 ;  /* 0xffffffffff067424 */ /* 0x000fc400078e00ff */
[----:B------:R-:W1:Y:S01]  /*23e00*/  LDC R14, c[0x0][0x148] ;  /* 0x00005200ff0e7b82 */ /* 0x000e620000000800 */
[----:B--2---:R-:W-:Y:S02]  /*23e10*/  IMAD R18, R13, R0, R2 ;  /* 0x000000000d127224 */ /* 0x004fe400078e0202 */
[----:B------:R-:W-:-:S05]  /*23e20*/  IMAD.MOV.U32 R2, RZ, RZ, 0x1 ;  /* 0x00000001ff027424 */ /* 0x000fca00078e00ff */
[----:B------:R-:W2:Y:S01]  /*23e30*/  LDC R16, c[0x0][0x600] ;  /* 0x00018000ff107b82 */ /* 0x000ea20000000800 */
[-CC-:B----4-:R-:W-:Y:S02]  /*23e40*/  SHF.R.U64 R13, R8, R12.reuse, R3.reuse ;  /* 0x0000000c080d7219 */ /* 0x190fe40000001203 */
[----:B------:R-:W-:Y:S02]  /*23e50*/  SHF.R.U32.HI R0, RZ, R12, R3 ;  /* 0x0000000cff007219 */ /* 0x000fe40000011603 */
[----:B------:R3:W4:Y:S03]  /*23e60*/  F2I.U32.TRUNC.NTZ R12, R4 ;  /* 0x00000004000c7305 */ /* 0x000726000020f000 */
[----:B------:R-:W1:Y:S01]  /*23e70*/  LDC R17, c[0x0][0x648] ;  /* 0x00019200ff117b82 */ /* 0x000e620000000800 */
[-C--:B0-----:R-:W-:Y:S02]  /*23e80*/  SHF.R.U64 R15, R13, R7.reuse, R0 ;  /* 0x000000070d0f7219 */ /* 0x081fe40000001200 */
[----:B------:R-:W-:-:S02]  /*23e90*/  SHF.L.U32 R6, R6, R7, RZ ;  /* 0x0000000706067219 */ /* 0x000fc400000006ff */
[-C--:B------:R-:W-:Y:S01]  /*23ea0*/  SHF.L.U32 R22, R2, R7.reuse, RZ ;  /* 0x0000000702167219 */ /* 0x080fe200000006ff */
[----:B------:R-:W-:Y:S01]  /*23eb0*/  IMAD.MOV.U32 R2, RZ, RZ, R15 ;  /* 0x000000ffff027224 */ /* 0x000fe200078e000f */
[----:B------:R-:W-:Y:S01]  /*23ec0*/  SHF.R.U32.HI R3, RZ, R7, R0 ;  /* 0x00000007ff037219 */ /* 0x000fe20000011600 */
[----:B------:R-:W0:Y:S01]  /*23ed0*/  LDC R19, c[0x0][0x638] ;  /* 0x00018e00ff137b82 */ /* 0x000e220000000800 */
[----:B------:R-:W-:-:S07]  /*23ee0*/  LOP3.LUT R24, RZ, R6, RZ, 0x33, !PT ;  /* 0x00000006ff187212 */ /* 0x000fce00078e33ff */
        /* <DEDUP_REMOVED lines=12> */
.L_x_552:
[----:B-1----:R-:W-:Y:S01]  /*23fb0*/  SHF.R.U64 R3, R2, R17, R3 ;  /* 0x0000001102037219 */ /* 0x002fe20000001203 */
[----:B--2---:R-:W-:Y:S01]  /*23fc0*/  VIADD R7, R16, 0xffffffff ;  /* 0xffffffff10077836 */ /* 0x004fe20000000000 */
[----:B------:R-:W-:Y:S01]  /*23fd0*/  LOP3.LUT R0, R13, R24, RZ, 0xc0, !PT ;  /* 0x000000180d007212 */ /* 0x000fe200078ec0ff */
[----:B------:R-:W-:Y:S02]  /*23fe0*/  IMAD.MOV R12, RZ, RZ, -R12 ;  /* 0x000000ffff0c7224 */ /* 0x000fe400078e0a0c */
[----:B------:R-:W-:Y:S02]  /*23ff0*/  IMAD.MOV R2, RZ, RZ, -R3 ;  /* 0x000000ffff027224 */ /* 0x000fe400078e0a03 */
[----:B------:R-:W-:Y:S01]  /*24000*/  IMAD R5, R22, R3, R0 ;  /* 0x0000000316057224 */ /* 0x000fe200078e0200 */
[----:B------:R-:W-:Y:S01]  /*24010*/  LOP3.LUT R3, R8, R7, RZ, 0xc0, !PT ;  /* 0x0000000708037212 */ /* 0x000fe200078ec0ff */
[----:B------:R-:W-:Y:S02]  /*24020*/  @P4 IMAD R18, R14, R12, R11 ;  /* 0x0000000c0e124224 */ /* 0x000fe400078e020b */
[----:B0-----:R-:W-:-:S02]  /*24030*/  IMAD R0, R2, R19, R15 ;  /* 0x0000001302007224 */ /* 0x001fc400078e020f */
[----:B------:R-:W-:Y:S02]  /*24040*/  IMAD.MOV.U32 R4, RZ, RZ, 0x1 ;  /* 0x00000001ff047424 */ /* 0x000fe400078e00ff */
[----:B------:R-:W-:Y:S02]  /*24050*/  IMAD R5, R5, R23, R18 ;  /* 0x0000001705057224 */ /* 0x000fe400078e0212 */
[----:B------:R-:W-:Y:S01]  /*24060*/  IMAD R2, R0, R16, R3 ;  /* 0x0000001000027224 */ /* 0x000fe200078e0203 */
[----:B------:R-:W-:-:S04]  /*24070*/  PRMT R0, R4, 0x7610, R0 ;  /* 0x0000761004007816 */ /* 0x000fc80000000000 */
[----:B------:R-:W-:Y:S02]  /*24080*/  SEL R4, R2, R5, !P4 ;  /* 0x0000000502047207 */ /* 0x000fe40006000000 */
[----:B------:R-:W-:-:S07]  /*24090*/  SEL R5, R5, R2, !P4 ;  /* 0x0000000205057207 */ /* 0x000fce0006000000 */
.L_x_550:
[----:B------:R-:W-:-:S08]  /*240a0*/  NOP ;  /* 0x0000000000007918 */ /* 0x000fd00000000000 */
[----:B------:R-:W0:-:S00]  /*240b0*/  USETMAXREG.DEALLOC.CTAPOOL 0x18 ;  /* 0x00000018000079c8 */ /* 0x000e0000080e0500 */
[----:B------:R-:W-:-:S13]  /*240c0*/  ISETP.NE.AND P0, PT, RZ, UR8, PT ;  /* 0x00000008ff007c0c */ /* 0x000fda000bf05270 */
[----:B------:R-:W-:Y:S05]  /*240d0*/  @P0 EXIT ;  /* 0x000000000000094d */ /* 0x000fea0003800000 */
[----:B0-----:R-:W-:Y:S01]  /*240e0*/  LOP3.LUT P0, RZ, R0, 0xff, RZ, 0xc0, !PT ;  /* 0x000000ff00ff7812 */ /* 0x001fe2000780c0ff */
[----:B------:R-:W-:Y:S02]  /*240f0*/  IMAD.MOV.U32 R6, RZ, RZ, 0x1 ;  /* 0x00000001ff067424 */ /* 0x000fe400078e00ff */
[----:B------:R-:W-:-:S10]  /*24100*/  IMAD.MOV.U32 R7, RZ, RZ, RZ ;  /* 0x000000ffff077224 */ /* 0x000fd400078e00ff */
[----:B------:R-:W-:Y:S05]  /*24110*/  @!P0 BRA `(.L_x_553) ;  /* 0x0000000c00488947 */ /* 0x000fea0003800000 */
[----:B------:R-:W0:Y:S01]  /*24120*/  LDC R0, c[0x0][0x28c] ;  /* 0x0000a300ff007b82 */ /* 0x000e220000000800 */
[----:B------:R-:W1:Y:S01]  /*24130*/  S2R R2, SR_TID.X ;  /* 0x0000000000027919 */ /* 0x000e620000002100 */
[----:B------:R-:W-:Y:S01]  /*24140*/  ULDC UR5, c[0x0][0x658] ;  /* 0x0001960000057ab9 */ /* 0x000fe20000000800 */
[----:B------:R-:W-:Y:S01]  /*24150*/  UMOV UR7, 0xffffffff ;  /* 0xffffffff00077882 */ /* 0x000fe20000000000 */
[----:B------:R-:W-:Y:S01]  /*24160*/  ULDC UR6, c[0x0][0xc] ;  /* 0x0000030000067ab9 */ /* 0x000fe20000000800 */
[----:B------:R-:W-:Y:S01]  /*24170*/  USHF.L.U32 UR8, UR7, UR5, URZ ;  /* 0x0000000507087299 */ /* 0x000fe2000800063f */
[----:B------:R-:W-:Y:S01]  /*24180*/  BSSY B0, `(.L_x_553) ;  /* 0x00000cb000007945 */ /* 0x000fe20003800000 */
[----:B------:R-:W-:Y:S01]  /*24190*/  UMOV UR9, 0x1 ;  /* 0x0000000100097882 */ /* 0x000fe20000000000 */
[----:B------:R-:W-:Y:S01]  /*241a0*/  ULDC UR7, c[0x0][0x10] ;  /* 0x0000040000077ab9 */ /* 0x000fe20000000800 */
[----:B------:R-:W-:Y:S01]  /*241b0*/  USHF.L.U32 UR18, UR9, UR5, URZ ;  /* 0x0000000509127299 */ /* 0x000fe2000800063f */
[----:B------:R-:W-:Y:S01]  /*241c0*/  IMAD.MOV.U32 R9, RZ, RZ, 0x1 ;  /* 0x00000001ff097424 */ /* 0x000fe200078e00ff */
[----:B------:R-:W-:Y:S01]  /*241d0*/  UIMAD.WIDE.U32 UR6, UR6, UR7, URZ ;  /* 0x00000007060672a5 */ /* 0x000fe2000f8e003f */
[----:B------:R-:W-:Y:S01]  /*241e0*/  IMAD.MOV.U32 R6, RZ, RZ, 0x1 ;  /* 0x00000001ff067424 */ /* 0x000fe200078e00ff */
[----:B------:R-:W-:Y:S01]  /*241f0*/  ULDC UR5, c[0x0][0x14] ;  /* 0x0000050000057ab9 */ /* 0x000fe20000000800 */
[----:B------:R-:W-:Y:S01]  /*24200*/  IMAD.MOV.U32 R7, RZ, RZ, RZ ;  /* 0x000000ffff077224 */ /* 0x000fe200078e00ff */
[----:B------:R-:W-:-:S02]  /*24210*/  UIMAD.WIDE.U32 UR20, UR6, UR5, URZ ;  /* 0x00000005061472a5 */ /* 0x000fc4000f8e003f */
[----:B------:R-:W-:Y:S01]  /*24220*/  UIMAD UR16, UR7, UR5, URZ ;  /* 0x00000005071072a4 */ /* 0x000fe2000f8e023f */
[----:B------:R-:W-:Y:S01]  /*24230*/  ULDC UR4, c[0x0][0x600] ;  /* 0x0001800000047ab9 */ /* 0x000fe20000000800 */
[----:B------:R-:W-:Y:S02]  /*24240*/  ULOP3.LUT UR24, UR13, 0x2, URZ, 0xfc, !UPT ;  /* 0x000000020d187892 */ /* 0x000fe4000f8efc3f */
[----:B------:R-:W-:Y:S01]  /*24250*/  UIADD3 UR4, UR4, -0x1, URZ ;  /* 0xffffffff04047890 */ /* 0x000fe2000fffe03f */
[----:B0-----:R-:W-:Y:S01]  /*24260*/  VIADD R0, R0, 0x3f ;  /* 0x0000003f00007836 */ /* 0x001fe20000000000 */
[----:B------:R-:W-:Y:S02]  /*24270*/  ULOP3.LUT UR17, URZ, UR8, URZ, 0x33, !UPT ;  /* 0x000000083f117292 */ /* 0x000fe4000f8e333f */
[----:B------:R-:W-:Y:S02]  /*24280*/  UIADD3 UR16, UR21, UR16, URZ ;  /* 0x0000001015107290 */ /* 0x000fe4000fffe03f */
[----:B------:R-:W-:Y:S01]  /*24290*/  SHF.R.S32.HI R3, RZ, 0x1f, R0 ;  /* 0x0000001fff037819 */ /* 0x000fe20000011400 */
[----:B------:R-:W-:-:S03]  /*242a0*/  ULDC.64 UR22, c[0x0][0x198] ;  /* 0x0000660000167ab9 */ /* 0x000fc60000000a00 */
[----:B------:R-:W-:Y:S02]  /*242b0*/  LEA.HI R0, R3, R0, RZ, 0x6 ;  /* 0x0000000003007211 */ /* 0x000fe400078f30ff */
[C---:B-1----:R-:W-:Y:S02]  /*242c0*/  LOP3.LUT P2, RZ, R2.reuse, 0x7f, RZ, 0xc0, !PT ;  /* 0x0000007f02ff7812 */ /* 0x042fe4000784c0ff */
[----:B------:R-:W-:Y:S02]  /*242d0*/  SHF.R.S32.HI R0, RZ, 0x6, R0 ;  /* 0x00000006ff007819 */ /* 0x000fe40000011400 */
[----:B------:R-:W-:-:S03]  /*242e0*/  LOP3.LUT P0, RZ, R2, 0x1f, RZ, 0xc0, !PT ;  /* 0x0000001f02ff7812 */ /* 0x000fc6000780c0ff */
[----:B------:R-:W-:Y:S01]  /*242f0*/  VIADD R14, R0, 0x1 ;  /* 0x00000001000e7836 */ /* 0x000fe20000000000 */
[----:B------:R-:W-:-:S13]  /*24300*/  PLOP3.LUT P0, PT, P0, P2, PT, 0x8a, 0x0 ;  /* 0x000000000000781c */ /* 0x000fda0000705172 */
.L_x_565:
[----:B------:R-:W-:-:S03]  /*24310*/  UMOV UR5, 0xffffffff ;  /* 0xffffffff00057882 */ /* 0x000fc60000000000 */
[----:B------:R-:W-:Y:S05]  /*24320*/  BRA.DIV UR5, `(.L_x_554) ;  /* 0x00000012052c7947 */ /* 0x000fea000b800000 */
[----:B------:R-:W-:-:S13]  /*24330*/  ELECT P1, URZ, PT ;  /* 0x00000000003f782f */ /* 0x000fda0003820000 */
.L_x_579:
[----:B------:R-:W0:Y:S01]  /*24340*/  LDC R2, c[0x0][0x28c] ;  /* 0x0000a300ff027b82 */ /* 0x000e220000000800 */
[----:B------:R-:W-:Y:S01]  /*24350*/  BSSY B1, `(.L_x_555) ;  /* 0x0000035000017945 */ /* 0x000fe20003800000 */
[----:B0-----:R-:W-:-:S13]  /*24360*/  ISETP.LT.OR P1, PT, R2, 0x1, !P1 ;  /* 0x000000010200780c */ /* 0x001fda0004f21670 */
[----:B------:R-:W-:Y:S05]  /*24370*/  @P1 BRA `(.L_x_556) ;  /* 0x0000000000c81947 */ /* 0x000fea0003800000 */
[----:B------:R-:W-:Y:S02]  /*24380*/  IMAD.SHL.U32 R4, R4, 0x100, RZ ;  /* 0x0000010004047824 */ /* 0x000fe400078e00ff */
[----:B------:R-:W-:Y:S02]  /*24390*/  IMAD.SHL.U32 R5, R5, 0x100, RZ ;  /* 0x0000010005057824 */ /* 0x000fe400078e00ff */
[----:B------:R-:W-:Y:S02]  /*243a0*/  IMAD.MOV.U32 R13, RZ, RZ, RZ ;  /* 0x000000ffff0d7224 */ /* 0x000fe400078e00ff */
[----:B------:R-:W-:Y:S02]  /*243b0*/  IMAD.MOV.U32 R3, RZ, RZ, R14 ;  /* 0x000000ffff037224 */ /* 0x000fe400078e000e */
[----:B------:R-:W-:Y:S02]  /*243c0*/  IMAD.MOV.U32 R2, RZ, RZ, R6 ;  /* 0x000000ffff027224 */ /* 0x000fe400078e0006 */
[----:B------:R-:W-:-:S07]  /*243d0*/  IMAD.MOV.U32 R8, RZ, RZ, R7 ;  /* 0x000000ffff087224 */ /* 0x000fce00078e0007 */
.L_x_560:
[----:B------:R-:W0:Y:S01]  /*243e0*/  S2R R12, SR_CgaCtaId ;  /* 0x00000000000c7919 */ /* 0x000e220000008800 */
[----:B------:R-:W-:-:S04]  /*243f0*/  MOV R11, 0x400 ;  /* 0x00000400000b7802 */ /* 0x000fc80000000f00 */
[----:B0-----:R-:W-:Y:S02]  /*24400*/  LEA R15, R12, R11, 0x18 ;  /* 0x0000000b0c0f7211 */ /* 0x001fe400078ec0ff */
[----:B------:R-:W-:Y:S01]  /*24410*/  SHF.L.U32 R11, R2, 0x1f, RZ ;  /* 0x0000001f020b7819 */ /* 0x000fe200000006ff */
[----:B------:R-:W0:Y:S02]  /*24420*/  @!P2 LDC R12, c[0x0][0x500] ;  /* 0x00014000ff0cab82 */ /* 0x000e240000000800 */
[----:B------:R-:W-:-:S04]  /*24430*/  IMAD R16, R8, 0x8, R15 ;  /* 0x0000000808107824 */ /* 0x000fc800078e020f */
[----:B------:R-:W1:Y:S02]  /*24440*/  SYNCS.PHASECHK.TRANS64.TRYWAIT P1, [R16+URZ+0x38], R11 ;  /* 0x0000380b100075a7 */ /* 0x000e64000802017f */
[----:B-1----:R-:W-:Y:S05]  /*24450*/  @!P1 BRA `(.L_x_557) ;  /* 0x0000001000009947 */ /* 0x002fea0003800000 */
.L_x_580:
[----:B------:R-:W-:Y:S01]  /*24460*/  UPRMT UR5, UR24, 0x9910, URZ ;  /* 0x0000991018057896 */ /* 0x000fe2000800003f */
[----:B0-----:R0:W-:Y:S03]  /*24470*/  @!P2 SYNCS.ARRIVE.TRANS64 RZ, [R16+URZ], R12 ;  /* 0x0000000c10ffa9a7 */ /* 0x0011e6000800003f */
[----:B------:R-:W-:-:S06]  /*24480*/  UISETP.NE.AND UP0, UPT, UR5, 0x2, UPT ;  /* 0x000000020500788c */ /* 0x000fcc000bf05270 */
[----:B------:R-:W-:-:S13]  /*24490*/  PLOP3.LUT P1, PT, PT, PT, UP0, 0x80, 0x0 ;  /* 0x000000000000781c */ /* 0x000fda0003f2f008 */
[----:B0-----:R-:W-:Y:S05]  /*244a0*/  @P1 BRA `(.L_x_558) ;  /* 0x0000000000041947 */ /* 0x001fea0003800000 */
[----:B------:R-:W-:Y:S01]  /*244b0*/  BPT.TRAP 0x1 ;  /* 0x000000040000795c */ /* 0x000fe20000300000 */
.L_x_558:
[----:B------:R-:W-:Y:S05]  /*244c0*/  @P0 BRA `(.L_x_559) ;  /* 0x0000000000040947 */ /* 0x000fea0003800000 */
[----:B------:R-:W-:Y:S01]  /*244d0*/  BPT.TRAP 0x1 ;  /* 0x000000040000795c */ /* 0x000fe20000300000 */
.L_x_559:
[----:B------:R-:W-:Y:S01]  /*244e0*/  IMAD R15, R8, 0x4000, R15 ;  /* 0x00004000080f7824 */ /* 0x000fe200078e020f */
[----:B------:R-:W-:Y:S01]  /*244f0*/  R2UR UR9, R16 ;  /* 0x00000000100972ca */ /* 0x000fe200000e0000 */
[----:B------:R-:W-:Y:S01]  /*24500*/  VIADD R3, R3, 0xffffffff ;  /* 0xffffffff03037836 */ /* 0x000fe20000000000 */
[----:B------:R-:W-:Y:S01]  /*24510*/  UIADD3 UR6, UP0, UR22, 0xf0, URZ ;  /* 0x000000f016067890 */ /* 0x000fe2000ff1e03f */
[----:B------:R-:W-:Y:S01]  /*24520*/  R2UR UR11, R5 ;  /* 0x00000000050b72ca */ /* 0x000fe200000e0000 */
[----:B------:R-:W-:Y:S01]  /*24530*/  UIADD3 UR26, UP1, UR22, 0x1f0, URZ ;  /* 0x000001f0161a7890 */ /* 0x000fe2000ff3e03f */
[----:B------:R-:W-:Y:S01]  /*24540*/  R2UR UR5, R15 ;  /* 0x000000000f0572ca */ /* 0x000fe200000e0000 */
[----:B------:R-:W-:Y:S01]  /*24550*/  UIADD3.X UR7, URZ, UR23, URZ, UP0, !UPT ;  /* 0x000000173f077290 */ /* 0x000fe200087fe43f */
[----:B------:R-:W-:Y:S01]  /*24560*/  R2UR UR10, R13 ;  /* 0x000000000d0a72ca */ /* 0x000fe200000e0000 */
[----:B------:R-:W-:Y:S01]  /*24570*/  VIADD R8, R8, 0x1 ;  /* 0x0000000108087836 */ /* 0x000fe20000000000 */
[----:B------:R-:W-:Y:S01]  /*24580*/  R2UR UR12, R10 ;  /* 0x000000000a0c72ca */ /* 0x000fe200000e0000 */
[----:B------:R-:W-:Y:S01]  /*24590*/  UIADD3.X UR27, URZ, UR23, URZ, UP1, !UPT ;  /* 0x000000173f1b7290 */ /* 0x000fe20008ffe43f */
[----:B------:R-:W-:Y:S01]  /*245a0*/  R2UR UR19, R4 ;  /* 0x00000000041372ca */ /* 0x000fe200000e0000 */
[----:B------:R-:W-:Y:S01]  /*245b0*/  UMOV UR14, 0x0 ;  /* 0x00000000000e7882 */ /* 0x000fe20000000000 */
[----:B------:R-:W-:Y:S01]  /*245c0*/  ISETP.GT.AND P3, PT, R3, 0x1, PT ;  /* 0x000000010300780c */ /* 0x000fe20003f64270 */
[----:B------:R-:W-:Y:S01]  /*245d0*/  UMOV UR15, 0x10000000 ;  /* 0x10000000000f7882 */ /* 0x000fe20000000000 */
[----:B------:R-:W-:Y:S01]  /*245e0*/  ISETP.NE.AND P1, PT, R8, 0x7, PT ;  /* 0x000000070800780c */ /* 0x000fe20003f25270 */
[----:B------:R-:W-:-:S02]  /*245f0*/  VIADD R13, R13, 0x40 ;  /* 0x000000400d0d7836 */ /* 0x000fc40000000000 */
[----:B------:R-:W-:Y:S01]  /*24600*/  UIADD3 UR8, UR5, 0x180, URZ ;  /* 0x0000018005087890 */ /* 0x000fe2000fffe03f */
[----:B-1----:R-:W-:Y:S01]  /*24610*/  SEL R11, RZ, 0x1, P1 ;  /* 0x00000001ff0b7807 */ /* 0x002fe20000800000 */
[----:B------:R-:W-:Y:S01]  /*24620*/  UIADD3 UR5, UR5, 0x1c180, URZ ;  /* 0x0001c18005057890 */ /* 0x000fe2000fffe03f */
[----:B------:R-:W-:Y:S02]  /*24630*/  SEL R8, R8, RZ, P1 ;  /* 0x000000ff08087207 */ /* 0x000fe40000800000 */
[----:B------:R-:W-:-:S04]  /*24640*/  LOP3.LUT R2, R2, R11, RZ, 0x3c, !PT ;  /* 0x0000000b02027212 */ /* 0x000fc800078e3cff */
[----:B------:R0:W-:Y:S02]  /*24650*/  UTMALDG.3D [UR8], [UR6], desc[UR14] ;  /* 0x00000e08060075b4 */ /* 0x0001e40008011000 */
[----:B0-----:R-:W-:Y:S01]  /*24660*/  UMOV UR8, UR5 ;  /* 0x0000000500087c82 */ /* 0x001fe20008000000 */
[----:B------:R-:W-:Y:S02]  /*24670*/  UMOV UR11, UR19 ;  /* 0x00000013000b7c82 */ /* 0x000fe40008000000 */
[----:B------:R0:W-:Y:S02]  /*24680*/  UTMALDG.3D [UR8], [UR26], desc[UR14] ;  /* 0x00000e081a0075b4 */ /* 0x0001e40008011000 */
[----:B0-----:R-:W-:Y:S05]  /*24690*/  @P3 BRA `(.L_x_560) ;  /* 0xfffffffc00503947 */ /* 0x001fea000383ffff */
.L_x_556:
[----:B------:R-:W-:Y:S05]  /*246a0*/  BSYNC B1 ;  /* 0x0000000000017941 */ /* 0x000fea0003800000 */
.L_x_555:
[----:B------:R-:W2:Y:S01]  /*246b0*/  LDL.LU R16, [R1+0x454] ;  /* 0x0004540001107983 */ /* 0x000ea20000300800 */
[----:B------:R-:W-:Y:S01]  /*246c0*/  LOP3.LUT P3, RZ, R9, 0xff, RZ, 0xc0, !PT ;  /* 0x000000ff09ff7812 */ /* 0x000fe2000786c0ff */
[----:B------:R-:W-:Y:S01]  /*246d0*/  IMAD.IADD R4, R0, 0x1, R7 ;  /* 0x0000000100047824 */ /* 0x000fe200078e0207 */
[----:B------:R-:W-:Y:S01]  /*246e0*/  ULDC.64 UR6, c[0x0][0x650] ;  /* 0x0001940000067ab9 */ /* 0x000fe20000000a00 */
[----:B------:R-:W3:Y:S01]  /*246f0*/  LDL.LU R15, [R1+0x458] ;  /* 0x00045800010f7983 */ /* 0x000ee20000300800 */
[----:B------:R-:W-:Y:S01]  /*24700*/  BSSY B1, `(.L_x_561) ;  /* 0x0000070000017945 */ /* 0x000fe20003800000 */
[C---:B------:R-:W-:Y:S01]  /*24710*/  IMAD.WIDE.U32 R2, R4.reuse, 0x24924925, RZ ;  /* 0x2492492504027825 */ /* 0x040fe200078e00ff */
[C---:B------:R-:W-:Y:S02]  /*24720*/  ISETP.GT.U32.AND P1, PT, R4.reuse, 0x6, PT ;  /* 0x000000060400780c */ /* 0x040fe40003f24070 */
[----:B------:R-:W-:Y:S01]  /*24730*/  PRMT R9, RZ, 0x7610, R9 ;  /* 0x00007610ff097816 */ /* 0x000fe20000000009 */
[----:B------:R-:W-:Y:S01]  /*24740*/  IMAD.IADD R2, R4, 0x1, -R3 ;  /* 0x0000000104027824 */ /* 0x000fe200078e0a03 */
[----:B------:R-:W-:Y:S01]  /*24750*/  ISETP.LT.U32.AND P1, PT, R0, 0x7, P1 ;  /* 0x000000070000780c */ /* 0x000fe20000f21070 */
[----:B------:R-:W-:-:S02]  /*24760*/  IMAD.MOV.U32 R5, RZ, RZ, -0x1 ;  /* 0xffffffffff057424 */ /* 0x000fc400078e00ff */
[----:B------:R-:W0:Y:S01]  /*24770*/  @P3 S2R R8, SR_CgaCtaId ;  /* 0x0000000000083919 */ /* 0x000e220000008800 */
[----:B------:R-:W-:Y:S01]  /*24780*/  LEA.HI R2, R2, R3, RZ, 0x1f ;  /* 0x0000000302027211 */ /* 0x000fe200078ff8ff */
[----:B------:R-:W-:Y:S01]  /*24790*/  IMAD.MOV.U32 R10, RZ, RZ, -0x1 ;  /* 0xffffffffff0a7424 */ /* 0x000fe200078e00ff */
[----:B------:R-:W-:Y:S02]  /*247a0*/  @P3 MOV R3, 0x400 ;  /* 0x0000040000033802 */ /* 0x000fe40000000f00 */
[--C-:B------:R-:W-:Y:S02]  /*247b0*/  SHF.R.U32.HI R7, RZ, 0x2, R2.reuse ;  /* 0x00000002ff077819 */ /* 0x100fe40000011602 */
[----:B------:R-:W-:Y:S02]  /*247c0*/  PRMT R2, RZ, 0x7610, R2 ;  /* 0x00007610ff027816 */ /* 0x000fe40000000002 */
[----:B0-----:R-:W-:-:S04]  /*247d0*/  @P3 LEA R3, R8, R3, 0x18 ;  /* 0x0000000308033211 */ /* 0x001fc800078ec0ff */
[----:B------:R0:W-:Y:S01]  /*247e0*/  @P3 SYNCS.ARRIVE.TRANS64.A1T0 RZ, [R3+URZ+0x88], RZ ;  /* 0x000088ff03ff39a7 */ /* 0x0001e2000810003f */
[----:B------:R-:W-:Y:S02]  /*247f0*/  ISETP.GE.U32.AND P3, PT, R0, 0x7, PT ;  /* 0x000000070000780c */ /* 0x000fe40003f66070 */
[----:B0-----:R-:W-:-:S04]  /*24800*/  SEL R3, RZ, 0x1, !P1 ;  /* 0x00000001ff037807 */ /* 0x001fc80004800000 */
[----:B------:R-:W-:-:S07]  /*24810*/  LOP3.LUT R6, R6, R3, RZ, 0x3c, !PT ;  /* 0x0000000306067212 */ /* 0x000fce00078e3cff */
[----:B------:R-:W-:Y:S01]  /*24820*/  @P3 LOP3.LUT R6, R6, 0x1, R7, 0x78, !PT ;  /* 0x0000000106063812 */ /* 0x000fe200078e7807 */
[----:B------:R-:W-:Y:S02]  /*24830*/  IMAD R7, R7, -0x7, R4 ;  /* 0xfffffff907077824 */ /* 0x000fe400078e0204 */
[----:B------:R-:W-:Y:S01]  /*24840*/  IMAD.MOV.U32 R4, RZ, RZ, -0x1 ;  /* 0xffffffffff047424 */ /* 0x000fe200078e00ff */
[----:B---3--:R-:W-:-:S04]  /*24850*/  IADD3 R15, P1, R15, UR20, RZ ;  /* 0x000000140f0f7c10 */ /* 0x008fc8000ff3e0ff */
[----:B--2---:R-:W-:Y:S01]  /*24860*/  IADD3.X R16, R16, UR16, RZ, P1, !PT ;  /* 0x0000001010107c10 */ /* 0x004fe20008ffe4ff */
[----:B------:R0:W-:Y:S01]  /*24870*/  STL [R1+0x458], R15 ;  /* 0x0004580f01007387 */ /* 0x0001e20000100800 */
[----:B------:R-:W-:-:S03]  /*24880*/  ISETP.GE.U32.AND P1, PT, R15, UR6, PT ;  /* 0x000000060f007c0c */ /* 0x000fc6000bf26070 */
[----:B------:R0:W-:Y:S01]  /*24890*/  STL [R1+0x454], R16 ;  /* 0x0004541001007387 */ /* 0x0001e20000100800 */
[----:B------:R-:W-:-:S13]  /*248a0*/  ISETP.GE.U32.AND.EX P1, PT, R16, UR7, PT, P1 ;  /* 0x0000000710007c0c */ /* 0x000fda000bf26110 */
[----:B0-----:R-:W-:Y:S05]  /*248b0*/  @P1 BRA `(.L_x_562) ;  /* 0x0000000400501947 */ /* 0x001fea0003800000 */
[----:B------:R-:W0:Y:S01]  /*248c0*/  S2R R8, SR_CTAID.X ;  /* 0x0000000000087919 */ /* 0x000e220000002500 */
[----:B------:R-:W-:Y:S01]  /*248d0*/  ULDC UR5, c[0x0][0x150] ;  /* 0x0000540000057ab9 */ /* 0x000fe20000000800 */
[----:B------:R-:W1:Y:S01]  /*248e0*/  LDC R3, c[0x0][0x144] ;  /* 0x00005100ff037b82 */ /* 0x000e620000000800 */
[----:B------:R-:W-:Y:S01]  /*248f0*/  ULDC.64 UR6, c[0x0][0x628] ;  /* 0x00018a0000067ab9 */ /* 0x000fe20000000a00 */
[----:B------:R-:W2:Y:S01]  /*24900*/  S2R R5, SR_CTAID.Y ;  /* 0x0000000000057919 */ /* 0x000ea20000002600 */
[----:B------:R-:W-:Y:S01]  /*24910*/  ISETP.NE.U32.AND P1, PT, RZ, UR6, PT ;  /* 0x00000006ff007c0c */ /* 0x000fe2000bf25070 */
[----:B------:R-:W-:-:S03]  /*24920*/  ULDC UR8, c[0x0][0x630] ;  /* 0x00018c0000087ab9 */ /* 0x000fc60000000800 */
[----:B------:R-:W-:Y:S01]  /*24930*/  ISETP.NE.AND.EX P1, PT, RZ, UR7, PT, P1 ;  /* 0x00000007ff007c0c */ /* 0x000fe2000bf25310 */
[----:B------:R-:W3:Y:S01]  /*24940*/  LDC R12, c[0x0][0x148] ;  /* 0x00005200ff0c7b82 */ /* 0x000ee20000000800 */
[----:B0-----:R-:W-:Y:S02]  /*24950*/  I2FP.F32.U32 R2, R8 ;  /* 0x0000000800027245 */ /* 0x001fe40000201000 */
[----:B--2---:R-:W-:-:S03]  /*24960*/  I2FP.F32.U32 R4, R5 ;  /* 0x0000000500047245 */ /* 0x004fc60000201000 */
[----:B------:R-:W-:Y:S01]  /*24970*/  FMUL R2, R2, UR5 ;  /* 0x0000000502027c20 */ /* 0x000fe20008400000 */
[----:B------:R-:W-:Y:S02]  /*24980*/  ULDC UR5, c[0x0][0x154] ;  /* 0x0000550000057ab9 */ /* 0x000fe40000000800 */
[----:B------:R-:W-:-:S03]  /*24990*/  FMUL R10, R4, UR5 ;  /* 0x00000005040a7c20 */ /* 0x000fc60008400000 */
[----:B------:R-:W0:Y:S08]  /*249a0*/  F2I.U32.TRUNC.NTZ R2, R2 ;  /* 0x0000000200027305 */ /* 0x000e30000020f000 */
[----:B------:R-:W2:Y:S01]  /*249b0*/  F2I.U32.TRUNC.NTZ R10, R10 ;  /* 0x0000000a000a7305 */ /* 0x000ea2000020f000 */
[----:B0-----:R-:W-:Y:S02]  /*249c0*/  IMAD.MOV R4, RZ, RZ, -R2 ;  /* 0x000000ffff047224 */ /* 0x001fe400078e0a02 */
[----:B------:R-:W-:-:S02]  /*249d0*/  IMAD.MOV.U32 R2, RZ, RZ, R15 ;  /* 0x000000ffff027224 */ /* 0x000fc400078e000f */
[----:B-1----:R-:W-:Y:S02]  /*249e0*/  IMAD R8, R3, R4, R8 ;  /* 0x0000000403087224 */ /* 0x002fe400078e0208 */
[----:B--2---:R-:W-:-:S04]  /*249f0*/  IMAD.MOV R3, RZ, RZ, -R10 ;  /* 0x000000ffff037224 */ /* 0x004fc800078e0a0a */
[----:B---3--:R-:W-:Y:S02]  /*24a00*/  @P4 IMAD R8, R12, R3, R5 ;  /* 0x000000030c084224 */ /* 0x008fe400078e0205 */
[----:B------:R-:W-:Y:S01]  /*24a10*/  IMAD.MOV.U32 R3, RZ, RZ, R16 ;  /* 0x000000ffff037224 */ /* 0x000fe200078e0010 */
[----:B------:R-:W-:Y:S06]  /*24a20*/  @!P1 BRA `(.L_x_563) ;  /* 0x0000000000289947 */ /* 0x000fec0003800000 */
[----:B------:R-:W-:Y:S02]  /*24a30*/  ULDC UR5, c[0x0][0x634] ;  /* 0x00018d0000057ab9 */ /* 0x000fe40000000800 */
[----:B------:R-:W-:-:S05]  /*24a40*/  IADD3 R3, P1, R15, UR5, RZ ;  /* 0x000000050f037c10 */ /* 0x000fca000ff3e0ff */
[----:B------:R-:W-:-:S04]  /*24a50*/  IMAD.X R11, RZ, RZ, R16, P1 ;  /* 0x000000ffff0b7224 */ /* 0x000fc800008e0610 */
[----:B------:R-:W-:-:S04]  /*24a60*/  IMAD.WIDE.U32 R4, R11, UR6, RZ ;  /* 0x000000060b047c25 */ /* 0x000fc8000f8e00ff */
[----:B------:R-:W-:-:S04]  /*24a70*/  IMAD.WIDE.U32 R4, P1, R3, UR7, R4 ;  /* 0x0000000703047c25 */ /* 0x000fc8000f820004 */
[----:B------:R-:W-:-:S04]  /*24a80*/  IMAD.WIDE.U32 R2, R3, UR6, RZ ;  /* 0x0000000603027c25 */ /* 0x000fc8000f8e00ff */
[----:B------:R-:W-:Y:S01]  /*24a90*/  IMAD.MOV.U32 R2, RZ, RZ, R5 ;  /* 0x000000ffff027224 */ /* 0x000fe200078e0005 */
[----:B------:R-:W-:Y:S01]  /*24aa0*/  IADD3 RZ, P3, R3, R4, RZ ;  /* 0x0000000403ff7210 */ /* 0x000fe20007f7e0ff */
[----:B------:R-:W-:-:S04]  /*24ab0*/  IMAD.X R3, RZ, RZ, RZ, P1 ;  /* 0x000000ffff037224 */ /* 0x000fc800008e06ff */
[----:B------:R-:W-:-:S08]  /*24ac0*/  IMAD.WIDE.U32.X R2, R11, UR7, R2, P3 ;  /* 0x000000070b027c25 */ /* 0x000fd000098e0402 */
.L_x_563:
[--C-:B------:R-:W-:Y:S01]  /*24ad0*/  SHF.R.U64 R10, R2, UR8, R3.reuse ;  /* 0x00000008020a7c19 */ /* 0x100fe20008001203 */
[----:B------:R-:W-:Y:S01]  /*24ae0*/  ULDC.64 UR6, c[0x0][0x620] ;  /* 0x0001880000067ab9 */ /* 0x000fe20000000a00 */
[----:B------:R-:W-:Y:S01]  /*24af0*/  SHF.R.U32.HI R2, RZ, UR8, R3 ;  /* 0x00000008ff027c19 */ /* 0x000fe20008011603 */
[----:B------:R-:W-:Y:S01]  /*24b00*/  IMAD.MOV.U32 R3, RZ, RZ, R16 ;  /* 0x000000ffff037224 */ /* 0x000fe200078e0010 */
[----:B------:R-:W-:Y:S01]  /*24b10*/  IADD3 R11, P1, RZ, -R10, RZ ;  /* 0x8000000aff0b7210 */ /* 0x000fe20007f3e0ff */
[----:B------:R-:W-:-:S04]  /*24b20*/  ULDC UR5, c[0x0][0x618] ;  /* 0x0001860000057ab9 */ /* 0x000fc80000000800 */
[----:B------:R-:W-:-:S04]  /*24b30*/  IMAD.X R2, RZ, RZ, ~R2, P1 ;  /* 0x000000ffff027224 */ /* 0x000fc800008e0e02 */
[----:B------:R-:W-:-:S04]  /*24b40*/  IMAD R2, R2, UR6, RZ ;  /* 0x0000000602027c24 */ /* 0x000fc8000f8e02ff */
[----:B------:R-:W-:Y:S02]  /*24b50*/  IMAD R5, R11, UR7, R2 ;  /* 0x000000070b057c24 */ /* 0x000fe4000f8e0202 */
[----:B------:R-:W-:-:S04]  /*24b60*/  IMAD.MOV.U32 R2, RZ, RZ, R15 ;  /* 0x000000ffff027224 */ /* 0x000fc800078e000f */
[----:B------:R-:W-:Y:S01]  /*24b70*/  IMAD.WIDE.U32 R2, R11, UR6, R2 ;  /* 0x000000060b027c25 */ /* 0x000fe2000f8e0002 */
[----:B------:R-:W-:Y:S02]  /*24b80*/  ULDC.64 UR6, c[0x0][0x640] ;  /* 0x0001900000067ab9 */ /* 0x000fe40000000a00 */
[----:B------:R-:W-:Y:S01]  /*24b90*/  ISETP.NE.U32.AND P1, PT, RZ, UR6, PT ;  /* 0x00000006ff007c0c */ /* 0x000fe2000bf25070 */
[----:B------:R-:W-:-:S03]  /*24ba0*/  IMAD.IADD R3, R3, 0x1, R5 ;  /* 0x0000000103037824 */ /* 0x000fc600078e0205 */
[----:B------:R-:W-:Y:S02]  /*24bb0*/  ISETP.NE.AND.EX P1, PT, RZ, UR7, PT, P1 ;  /* 0x00000007ff007c0c */ /* 0x000fe4000bf25310 */
[--C-:B------:R-:W-:Y:S02]  /*24bc0*/  SHF.R.U64 R11, R2, UR5, R3.reuse ;  /* 0x00000005020b7c19 */ /* 0x100fe40008001203 */
[----:B------:R-:W-:Y:S01]  /*24bd0*/  SHF.R.U32.HI R2, RZ, UR5, R3 ;  /* 0x00000005ff027c19 */ /* 0x000fe20008011603 */
[----:B------:R-:W-:-:S03]  /*24be0*/  ULDC UR5, c[0x0][0x608] ;  /* 0x0001820000057ab9 */ /* 0x000fc60000000800 */
[--C-:B------:R-:W-:Y:S02]  /*24bf0*/  SHF.R.U64 R12, R11, UR5, R2.reuse ;  /* 0x000000050b0c7c19 */ /* 0x100fe40008001202 */
[----:B------:R-:W-:Y:S01]  /*24c00*/  SHF.R.U32.HI R3, RZ, UR5, R2 ;  /* 0x00000005ff037c19 */ /* 0x000fe20008011602 */
[----:B------:R-:W-:-:S03]  /*24c10*/  ULDC UR5, c[0x0][0x658] ;  /* 0x0001960000057ab9 */ /* 0x000fc60000000800 */
[--C-:B------:R-:W-:Y:S02]  /*24c20*/  SHF.R.U64 R13, R12, UR5, R3.reuse ;  /* 0x000000050c0d7c19 */ /* 0x100fe40008001203 */
[----:B------:R-:W-:-:S03]  /*24c30*/  SHF.R.U32.HI R15, RZ, UR5, R3 ;  /* 0x00000005ff0f7c19 */ /* 0x000fc60008011603 */
[----:B------:R-:W-:Y:S02]  /*24c40*/  IMAD.MOV.U32 R2, RZ, RZ, R13 ;  /* 0x000000ffff027224 */ /* 0x000fe400078e000d */
        /* <DEDUP_REMOVED lines=12> */
.L_x_564:
[----:B------:R-:W-:Y:S01]  /*24d10*/  ULDC UR5, c[0x0][0x648] ;  /* 0x0001920000057ab9 */ /* 0x000fe20000000800 */
[----:B------:R-:W-:Y:S02]  /*24d20*/  LOP3.LUT R12, R12, UR17, RZ, 0xc0, !PT ;  /* 0x000000110c0c7c12 */ /* 0x000fe4000f8ec0ff */
[----:B------:R-:W-:Y:S01]  /*24d30*/  SHF.R.U64 R3, R2, UR5, R3 ;  /* 0x0000000502037c19 */ /* 0x000fe20008001203 */
[----:B------:R-:W-:-:S04]  /*24d40*/  ULDC UR5, c[0x0][0x638] ;  /* 0x00018e0000057ab9 */ /* 0x000fc80000000800 */
[----:B------:R-:W-:Y:S02]  /*24d50*/  IMAD.MOV R2, RZ, RZ, -R3 ;  /* 0x000000ffff027224 */ /* 0x000fe400078e0a03 */
[----:B------:R-:W-:Y:S02]  /*24d60*/  IMAD R5, R3, UR18, R12 ;  /* 0x0000001203057c24 */ /* 0x000fe4000f8e020c */
[----:B------:R-:W-:Y:S01]  /*24d70*/  IMAD R13, R2, UR5, R13 ;  /* 0x00000005020d7c24 */ /* 0x000fe2000f8e020d */
[----:B------:R-:W-:Y:S01]  /*24d80*/  ULDC UR5, c[0x0][0x610] ;  /* 0x0001840000057ab9 */ /* 0x000fe20000000800 */
[----:B------:R-:W-:Y:S01]  /*24d90*/  LOP3.LUT R2, R11, UR4, RZ, 0xc0, !PT ;  /* 0x000000040b027c12 */ /* 0x000fe2000f8ec0ff */
[----:B------:R-:W-:Y:S01]  /*24da0*/  IMAD R8, R5, UR5, R8 ;  /* 0x0000000505087c24 */ /* 0x000fe2000f8e0208 */
[----:B------:R-:W-:-:S03]  /*24db0*/  ULDC UR5, c[0x0][0x600] ;  /* 0x0001800000057ab9 */ /* 0x000fc60000000800 */
[----:B------:R-:W-:Y:S02]  /*24dc0*/  IMAD R13, R13, UR5, R2 ;  /* 0x000000050d0d7c24 */ /* 0x000fe4000f8e0202 */
[----:B------:R-:W-:-:S03]  /*24dd0*/  IMAD.MOV.U32 R2, RZ, RZ, 0x1 ;  /* 0x00000001ff027424 */ /* 0x000fc600078e00ff */
[----:B------:R-:W-:Y:S02]  /*24de0*/  SEL R4, R13, R8, !P4 ;  /* 0x000000080d047207 */ /* 0x000fe40006000000 */
[----:B------:R-:W-:-:S07]  /*24df0*/  SEL R5, R8, R13, !P4 ;  /* 0x0000000d08057207 */ /* 0x000fce0006000000 */
.L_x_562:
[----:B------:R-:W-:Y:S05]  /*24e00*/  BSYNC B1 ;  /* 0x0000000000017941 */ /* 0x000fea0003800000 */
.L_x_561:
[----:B------:R-:W-:-:S13]  /*24e10*/  LOP3.LUT P1, RZ, R2, 0xff, RZ, 0xc0, !PT ;  /* 0x000000ff02ff7812 */ /* 0x000fda000782c0ff */
[----:B------:R-:W-:Y:S05]  /*24e20*/  @P1 BRA `(.L_x_565) ;  /* 0xfffffff400381947 */ /* 0x000fea000383ffff */
[----:B------:R-:W-:Y:S05]  /*24e30*/  BSYNC B0 ;  /* 0x0000000000007941 */ /* 0x000fea0003800000 */
.L_x_553:
[----:B------:R-:W-:-:S03]  /*24e40*/  UMOV UR5, 0xffffffff ;  /* 0xffffffff00057882 */ /* 0x000fc60000000000 */
[----:B------:R-:W-:Y:S05]  /*24e50*/  BRA.DIV UR5, `(.L_x_566) ;  /* 0x0000000605947947 */ /* 0x000fea000b800000 */
[----:B------:R-:W-:-:S13]  /*24e60*/  ELECT P0, URZ, PT ;  /* 0x00000000003f782f */ /* 0x000fda0003800000 */
.L_x_583:
[----:B------:R-:W-:Y:S04]  /*24e70*/  BSSY B0, `(.L_x_567) ;  /* 0x0000047000007945 */ /* 0x000fe80003800000 */
[----:B------:R-:W-:Y:S05]  /*24e80*/  @!P0 BRA `(.L_x_568) ;  /* 0x0000000400148947 */ /* 0x000fea0003800000 */
[----:B------:R-:W-:-:S04]  /*24e90*/  ULOP3.LUT UR5, UR13, 0x2, URZ, 0xfc, !UPT ;  /* 0x000000020d057892 */ /* 0x000fc8000f8efc3f */
[----:B------:R-:W-:-:S06]  /*24ea0*/  UISETP.NE.AND UP0, UPT, UR5, 0x3, UPT ;  /* 0x000000030500788c */ /* 0x000fcc000bf05270 */
[----:B------:R-:W-:-:S13]  /*24eb0*/  PLOP3.LUT P0, PT, PT, PT, UP0, 0x80, 0x0 ;  /* 0x000000000000781c */ /* 0x000fda0003f0f008 */
[----:B------:R-:W-:Y:S05]  /*24ec0*/  @!P0 BRA `(.L_x_569) ;  /* 0x0000000000048947 */ /* 0x000fea0003800000 */
[----:B------:R-:W-:Y:S01]  /*24ed0*/  BPT.TRAP 0x1 ;  /* 0x000000040000795c */ /* 0x000fe20000300000 */
.L_x_569:
[----:B------:R-:W0:Y:S01]  /*24ee0*/  S2R R3, SR_CgaCtaId ;  /* 0x0000000000037919 */ /* 0x000e220000008800 */
[----:B------:R-:W-:Y:S02]  /*24ef0*/  MOV R0, 0x400 ;  /* 0x0000040000007802 */ /* 0x000fe40000000f00 */
[----:B------:R-:W-:Y:S02]  /*24f00*/  SHF.L.U32 R2, R6, 0x1f, RZ ;  /* 0x0000001f06027819 */ /* 0x000fe400000006ff */
[----:B0-----:R-:W-:-:S05]  /*24f10*/  LEA R0, R3, R0, 0x18 ;  /* 0x0000000003007211 */ /* 0x001fca00078ec0ff */
[----:B------:R-:W-:-:S04]  /*24f20*/  VIADD R0, R0, 0x38 ;  /* 0x0000003800007836 */ /* 0x000fc80000000000 */
[----:B------:R-:W-:-:S04]  /*24f30*/  IMAD R3, R7, 0x8, R0 ;  /* 0x0000000807037824 */ /* 0x000fc800078e0200 */
[----:B------:R-:W0:Y:S02]  /*24f40*/  SYNCS.PHASECHK.TRANS64.TRYWAIT P0, [R3+URZ], R2 ;  /* 0x00000002030075a7 */ /* 0x000e24000800017f */
[----:B0-----:R-:W-:Y:S05]  /*24f50*/  @!P0 BRA `(.L_x_570) ;  /* 0x0000000400788947 */ /* 0x001fea0003800000 */
.L_x_584:
[----:B------:R-:W-:-:S05]  /*24f60*/  VIADD R7, R7, 0x1 ;  /* 0x0000000107077836 */ /* 0x000fca0000000000 */
[----:B------:R-:W-:-:S04]  /*24f70*/  ISETP.NE.AND P0, PT, R7, 0x7, PT ;  /* 0x000000070700780c */ /* 0x000fc80003f05270 */
[----:B0-----:R-:W-:Y:S02]  /*24f80*/  SEL R3, RZ, 0x1, P0 ;  /* 0x00000001ff037807 */ /* 0x001fe40000000000 */
[----:B------:R-:W-:Y:S02]  /*24f90*/  SEL R7, R7, RZ, P0 ;  /* 0x000000ff07077207 */ /* 0x000fe40000000000 */
[----:B------:R-:W-:-:S03]  /*24fa0*/  LOP3.LUT R6, R6, R3, RZ, 0x3c, !PT ;  /* 0x0000000306067212 */ /* 0x000fc600078e3cff */
[----:B------:R-:W-:Y:S01]  /*24fb0*/  IMAD R3, R7, 0x8, R0 ;  /* 0x0000000807037824 */ /* 0x000fe200078e0200 */
[----:B------:R-:W-:-:S04]  /*24fc0*/  SHF.L.U32 R2, R6, 0x1f, RZ ;  /* 0x0000001f06027819 */ /* 0x000fc800000006ff */
[----:B------:R-:W0:Y:S02]  /*24fd0*/  SYNCS.PHASECHK.TRANS64.TRYWAIT P0, [R3+URZ], R2 ;  /* 0x00000002030075a7 */ /* 0x000e24000800017f */
[----:B0-----:R-:W-:Y:S05]  /*24fe0*/  @!P0 BRA `(.L_x_571) ;  /* 0x0000000400688947 */ /* 0x001fea0003800000 */
.L_x_585:
[----:B0-----:R-:W-:-:S05]  /*24ff0*/  VIADD R2, R7, 0x1 ;  /* 0x0000000107027836 */ /* 0x001fca0000000000 */
[----:B------:R-:W-:-:S04]  /*25000*/  ISETP.NE.AND P0, PT, R2, 0x7, PT ;  /* 0x000000070200780c */ /* 0x000fc80003f05270 */
[----:B------:R-:W-:Y:S02]  /*25010*/  SEL R3, RZ, 0x1, P0 ;  /* 0x00000001ff037807 */ /* 0x000fe40000000000 */
[----:B------:R-:W-:Y:S02]  /*25020*/  SEL R5, R2, RZ, P0 ;  /* 0x000000ff02057207 */ /* 0x000fe40000000000 */
[----:B------:R-:W-:-:S03]  /*25030*/  LOP3.LUT R6, R6, R3, RZ, 0x3c, !PT ;  /* 0x0000000306067212 */ /* 0x000fc600078e3cff */
[----:B------:R-:W-:Y:S01]  /*25040*/  IMAD R3, R5, 0x8, R0 ;  /* 0x0000000805037824 */ /* 0x000fe200078e0200 */
[----:B------:R-:W-:-:S04]  /*25050*/  SHF.L.U32 R2, R6, 0x1f, RZ ;  /* 0x0000001f06027819 */ /* 0x000fc800000006ff */
[----:B------:R-:W0:Y:S02]  /*25060*/  SYNCS.PHASECHK.TRANS64.TRYWAIT P0, [R3+URZ], R2 ;  /* 0x00000002030075a7 */ /* 0x000e24000800017f */
[----:B0-----:R-:W-:Y:S05]  /*25070*/  @!P0 BRA `(.L_x_572) ;  /* 0x0000000400588947 */ /* 0x001fea0003800000 */
.L_x_586:
        /* <DEDUP_REMOVED lines=9> */
.L_x_587:
        /* <DEDUP_REMOVED lines=9> */
.L_x_588:
        /* <DEDUP_REMOVED lines=9> */
.L_x_589:
[----:B0-----:R-:W-:-:S05]  /*25230*/  VIADD R2, R5, 0x1 ;  /* 0x0000000105027836 */ /* 0x001fca0000000000 */
[----:B------:R-:W-:-:S04]  /*25240*/  ISETP.NE.AND P0, PT, R2, 0x7, PT ;  /* 0x000000070200780c */ /* 0x000fc80003f05270 */
[----:B------:R-:W-:Y:S02]  /*25250*/  SEL R4, RZ, 0x1, P0 ;  /* 0x00000001ff047807 */ /* 0x000fe40000000000 */
[----:B------:R-:W-:Y:S02]  /*25260*/  SEL R3, R2, RZ, P0 ;  /* 0x000000ff02037207 */ /* 0x000fe40000000000 */
[----:B------:R-:W-:-:S03]  /*25270*/  LOP3.LUT R4, R7, R4, RZ, 0x3c, !PT ;  /* 0x0000000407047212 */ /* 0x000fc600078e3cff */
[----:B------:R-:W-:Y:S01]  /*25280*/  IMAD R3, R3, 0x8, R0 ;  /* 0x0000000803037824 */ /* 0x000fe200078e0200 */
[----:B------:R-:W-:-:S07]  /*25290*/  SHF.L.U32 R0, R4, 0x1f, RZ ;  /* 0x0000001f04007819 */ /* 0x000fce00000006ff */
.L_x_576:
[----:B0-----:R0:W1:Y:S02]  /*252a0*/  SYNCS.PHASECHK.TRANS64.TRYWAIT P0, [R3+URZ], R0 ;  /* 0x00000000030075a7 */ /* 0x001064000800017f */
[----:B-1----:R-:W-:Y:S05]  /*252b0*/  @!P0 NANOSLEEP.SYNCS 0x989680 ;  /* 0x009896800000895d */ /* 0x002fea0003900000 */
[----:B------:R-:W1:Y:S02]  /*252c0*/  @!P0 SYNCS.PHASECHK.TRANS64 P0, [R3+URZ], R0 ;  /* 0x00000000030085a7 */ /* 0x000e64000800007f */
[----:B-1----:R-:W-:Y:S05]  /*252d0*/  @!P0 BRA `(.L_x_576) ;  /* 0xfffffffc00f08947 */ /* 0x002fea000383ffff */
.L_x_568:
[----:B------:R-:W-:Y:S05]  /*252e0*/  BSYNC B0 ;  /* 0x0000000000007941 */ /* 0x000fea0003800000 */
.L_x_567:
[----:B------:R-:W-:Y:S05]  /*252f0*/  EXIT ;  /* 0x000000000000794d */ /* 0x000fea0003800000 */
.L_x_17:
[----:B-1----:R-:W-:-:S04]  /*25300*/  IMAD.U32 R3, RZ, RZ, UR6 ;  /* 0x00000006ff037e24 */ /* 0x002fc8000f8e00ff */
[----:B------:R1:W3:Y:S03]  /*25310*/  SYNCS.PHASECHK.TRANS64.TRYWAIT P0, [R3+URZ], R0 ;  /* 0x00000000030075a7 */ /* 0x0002e6000800017f */
[----:B---3--:R-:W-:Y:S05]  /*25320*/  @!P0 NANOSLEEP.SYNCS 0x989680 ;  /* 0x009896800000895d */ /* 0x008fea0003900000 */
[----:B------:R-:W3:Y:S02]  /*25330*/  @!P0 SYNCS.PHASECHK.TRANS64 P0, [R3+URZ], R0 ;  /* 0x00000000030085a7 */ /* 0x000ee4000800007f */
[----:B---3--:R-:W-:Y:S05]  /*25340*/  @!P0 BRA `(.L_x_17) ;  /* 0xfffffffc00ec8947 */ /* 0x008fea000383ffff */
[----:B------:R-:W-:Y:S05]  /*25350*/  BRA `(.L_x_16) ;  /* 0xfffffdd800087947 */ /* 0x000fea000383ffff */
.L_x_23:
[----:B-----5:R1:W-:Y:S02]  /*25360*/  STL [R1+0x46c], R0 ;  /* 0x00046c0001007387 */ /* 0x0203e40000100800 */
[----:B-1----:R-:W-:-:S04]  /*25370*/  IMAD.U32 R0, RZ, RZ, UR16 ;  /* 0x00000010ff007e24 */ /* 0x002fc8000f8e00ff */
[----:B------:R1:W3:Y:S03]  /*25380*/  SYNCS.PHASECHK.TRANS64.TRYWAIT P0, [R0+URZ], R2 ;  /* 0x00000002000075a7 */ /* 0x0002e6000800017f */
[----:B---3--:R-:W-:Y:S05]  /*25390*/  @!P0 NANOSLEEP.SYNCS 0x989680 ;  /* 0x009896800000895d */ /* 0x008fea0003900000 */
[----:B------:R1:W3:Y:S02]  /*253a0*/  @!P0 SYNCS.PHASECHK.TRANS64 P0, [R0+URZ], R2 ;  /* 0x00000002000085a7 */ /* 0x0002e4000800007f */
[----:B-1----:R1:W5:Y:S02]  /*253b0*/  LDL.LU R0, [R1+0x46c] ;  /* 0x00046c0001007983 */ /* 0x0023640000300800 */
[----:B-1-3--:R-:W-:Y:S05]  /*253c0*/  @!P0 BRA `(.L_x_23) ;  /* 0xfffffffc00e48947 */ /* 0x00afea000383ffff */
[----:B------:R-:W-:Y:S05]  /*253d0*/  BRA `(.L_x_22) ;  /* 0xfffffe1800d47947 */ /* 0x000fea000383ffff */
.L_x_554:
[----:B------:R-:W-:Y:S01]  /*253e0*/  BSSY B1, `(.L_x_577) ;  /* 0x0000006000017945 */ /* 0x000fe20003800000 */
[----:B------:R-:W-:-:S07]  /*253f0*/  IMAD.MOV.U32 R2, RZ, RZ, -0x1 ;  /* 0xffffffffff027424 */ /* 0x000fce00078e00ff */
[----:B------:R-:W-:Y:S05]  /*25400*/  WARPSYNC.COLLECTIVE R2, `(.L_x_578) ;  /* 0x00000000020c7348 */ /* 0x000fea0003c00000 */
[----:B------:R-:W-:Y:S02]  /*25410*/  ELECT P1, UR62, PT ;  /* 0x00000000003e782f */ /* 0x000fe40003820000 */
[----:B------:R-:W-:Y:S01]  /*25420*/  MOV R2, UR62 ;  /* 0x0000003e00027c02 */ /* 0x000fe20008000f00 */
[----:B------:R-:W-:Y:S10]  /*25430*/  ENDCOLLECTIVE ;  /* 0x000000000000791b */ /* 0x000ff40003800000 */
.L_x_578:
[----:B------:R-:W-:Y:S05]  /*25440*/  BSYNC B1 ;  /* 0x0000000000017941 */ /* 0x000fea0003800000 */
.L_x_577:
[----:B------:R-:W-:Y:S05]  /*25450*/  BRA `(.L_x_579) ;  /* 0xffffffec00b87947 */ /* 0x000fea000383ffff */
.L_x_557:
[----:B-1----:R1:W2:Y:S02]  /*25460*/  SYNCS.PHASECHK.TRANS64.TRYWAIT P1, [R16+URZ+0x38], R11 ;  /* 0x0000380b100075a7 */ /* 0x0022a4000802017f */
[----:B--2---:R-:W-:Y:S05]  /*25470*/  @!P1 NANOSLEEP.SYNCS 0x989680 ;  /* 0x009896800000995d */ /* 0x004fea0003900000 */
[----:B------:R-:W2:Y:S02]  /*25480*/  @!P1 SYNCS.PHASECHK.TRANS64 P1, [R16+URZ+0x38], R11 ;  /* 0x0000380b100095a7 */ /* 0x000ea4000802007f */
[----:B--2---:R-:W-:Y:S05]  /*25490*/  @!P1 BRA `(.L_x_557) ;  /* 0xfffffffc00f09947 */ /* 0x004fea000383ffff */
[----:B------:R-:W-:Y:S05]  /*254a0*/  BRA `(.L_x_580) ;  /* 0xffffffec00ec7947 */ /* 0x000fea000383ffff */
.L_x_566:
[----:B------:R-:W-:Y:S01]  /*254b0*/  BSSY B0, `(.L_x_581) ;  /* 0x0000006000007945 */ /* 0x000fe20003800000 */
[----:B------:R-:W-:-:S07]  /*254c0*/  IMAD.MOV.U32 R2, RZ, RZ, -0x1 ;  /* 0xffffffffff027424 */ /* 0x000fce00078e00ff */
[----:B------:R-:W-:Y:S05]  /*254d0*/  WARPSYNC.COLLECTIVE R2, `(.L_x_582) ;  /* 0x00000000020c7348 */ /* 0x000fea0003c00000 */
[----:B------:R-:W-:Y:S02]  /*254e0*/  ELECT P1, UR62, PT ;  /* 0x00000000003e782f */ /* 0x000fe40003820000 */
[----:B------:R-:W-:Y:S01]  /*254f0*/  MOV R2, UR62 ;  /* 0x0000003e00027c02 */ /* 0x000fe20008000f00 */
[----:B------:R-:W-:Y:S10]  /*25500*/  ENDCOLLECTIVE ;  /* 0x000000000000791b */ /* 0x000ff40003800000 */
.L_x_582:
[----:B------:R-:W-:Y:S05]  /*25510*/  BSYNC B0 ;  /* 0x0000000000007941 */ /* 0x000fea0003800000 */
.L_x_581:
[----:B------:R-:W-:Y:S01]  /*25520*/  PLOP3.LUT P0, PT, P1, PT, PT, 0x80, 0x0 ;  /* 0x000000000000781c */ /* 0x000fe20000f0f070 */
[----:B------:R-:W-:-:S12]  /*25530*/  BRA `(.L_x_583) ;  /* 0xfffffff8004c7947 */ /* 0x000fd8000383ffff */
.L_x_570:
[----:B0-----:R0:W1:Y:S02]  /*25540*/  SYNCS.PHASECHK.TRANS64.TRYWAIT P0, [R3+URZ], R2 ;  /* 0x00000002030075a7 */ /* 0x001064000800017f */
[----:B-1----:R-:W-:Y:S05]  /*25550*/  @!P0 NANOSLEEP.SYNCS 0x989680 ;  /* 0x009896800000895d */ /* 0x002fea0003900000 */
[----:B------:R-:W1:Y:S02]  /*25560*/  @!P0 SYNCS.PHASECHK.TRANS64 P0, [R3+URZ], R2 ;  /* 0x00000002030085a7 */ /* 0x000e64000800007f */
[----:B-1----:R-:W-:Y:S05]  /*25570*/  @!P0 BRA `(.L_x_570) ;  /* 0xfffffffc00f08947 */ /* 0x002fea000383ffff */
[----:B------:R-:W-:Y:S05]  /*25580*/  BRA `(.L_x_584) ;  /* 0xfffffff800747947 */ /* 0x000fea000383ffff */
.L_x_571:
[----:B0-----:R0:W1:Y:S02]  /*25590*/  SYNCS.PHASECHK.TRANS64.TRYWAIT P0, [R3+URZ], R2 ;  /* 0x00000002030075a7 */ /* 0x001064000800017f */
[----:B-1----:R-:W-:Y:S05]  /*255a0*/  @!P0 NANOSLEEP.SYNCS 0x989680 ;  /* 0x009896800000895d */ /* 0x002fea0003900000 */
[----:B------:R-:W1:Y:S02]  /*255b0*/  @!P0 SYNCS.PHASECHK.TRANS64 P0, [R3+URZ], R2 ;  /* 0x00000002030085a7 */ /* 0x000e64000800007f */
[----:B-1----:R-:W-:Y:S05]  /*255c0*/  @!P0 BRA `(.L_x_571) ;  /* 0xfffffffc00f08947 */ /* 0x002fea000383ffff */
[----:B------:R-:W-:Y:S05]  /*255d0*/  BRA `(.L_x_585) ;  /* 0xfffffff800847947 */ /* 0x000fea000383ffff */
.L_x_572:
[----:B0-----:R0:W1:Y:S02]  /*255e0*/  SYNCS.PHASECHK.TRANS64.TRYWAIT P0, [R3+URZ], R2 ;  /* 0x00000002030075a7 */ /* 0x001064000800017f */
[----:B-1----:R-:W-:Y:S05]  /*255f0*/  @!P0 NANOSLEEP.SYNCS 0x989680 ;  /* 0x009896800000895d */ /* 0x002fea0003900000 */
[----:B------:R-:W1:Y:S02]  /*25600*/  @!P0 SYNCS.PHASECHK.TRANS64 P0, [R3+URZ], R2 ;  /* 0x00000002030085a7 */ /* 0x000e64000800007f */
[----:B-1----:R-:W-:Y:S05]  /*25610*/  @!P0 BRA `(.L_x_572) ;  /* 0xfffffffc00f08947 */ /* 0x002fea000383ffff */
[----:B------:R-:W-:Y:S05]  /*25620*/  BRA `(.L_x_586) ;  /* 0xfffffff800947947 */ /* 0x000fea000383ffff */
.L_x_573:
[----:B0-----:R0:W1:Y:S02]  /*25630*/  SYNCS.PHASECHK.TRANS64.TRYWAIT P0, [R3+URZ], R2 ;  /* 0x00000002030075a7 */ /* 0x001064000800017f */
[----:B-1----:R-:W-:Y:S05]  /*25640*/  @!P0 NANOSLEEP.SYNCS 0x989680 ;  /* 0x009896800000895d */ /* 0x002fea0003900000 */
[----:B------:R-:W1:Y:S02]  /*25650*/  @!P0 SYNCS.PHASECHK.TRANS64 P0, [R3+URZ], R2 ;  /* 0x00000002030085a7 */ /* 0x000e64000800007f */
[----:B-1----:R-:W-:Y:S05]  /*25660*/  @!P0 BRA `(.L_x_573) ;  /* 0xfffffffc00f08947 */ /* 0x002fea000383ffff */
[----:B------:R-:W-:Y:S05]  /*25670*/  BRA `(.L_x_587) ;  /* 0xfffffff800a47947 */ /* 0x000fea000383ffff */
.L_x_574:
[----:B0-----:R0:W1:Y:S02]  /*25680*/  SYNCS.PHASECHK.TRANS64.TRYWAIT P0, [R3+URZ], R2 ;  /* 0x00000002030075a7 */ /* 0x001064000800017f */
[----:B-1----:R-:W-:Y:S05]  /*25690*/  @!P0 NANOSLEEP.SYNCS 0x989680 ;  /* 0x009896800000895d */ /* 0x002fea0003900000 */
[----:B------:R-:W1:Y:S02]  /*256a0*/  @!P0 SYNCS.PHASECHK.TRANS64 P0, [R3+URZ], R2 ;  /* 0x00000002030085a7 */ /* 0x000e64000800007f */
[----:B-1----:R-:W-:Y:S05]  /*256b0*/  @!P0 BRA `(.L_x_574) ;  /* 0xfffffffc00f08947 */ /* 0x002fea000383ffff */
[----:B------:R-:W-:Y:S05]  /*256c0*/  BRA `(.L_x_588) ;  /* 0xfffffff800b47947 */ /* 0x000fea000383ffff */
.L_x_575:
[----:B0-----:R0:W1:Y:S02]  /*256d0*/  SYNCS.PHASECHK.TRANS64.TRYWAIT P0, [R3+URZ], R2 ;  /* 0x00000002030075a7 */ /* 0x001064000800017f */
[----:B-1----:R-:W-:Y:S05]  /*256e0*/  @!P0 NANOSLEEP.SYNCS 0x989680 ;  /* 0x009896800000895d */ /* 0x002fea0003900000 */
[----:B------:R-:W1:Y:S02]  /*256f0*/  @!P0 SYNCS.PHASECHK.TRANS64 P0, [R3+URZ], R2 ;  /* 0x00000002030085a7 */ /* 0x000e64000800007f */
[----:B-1----:R-:W-:Y:S05]  /*25700*/  @!P0 BRA `(.L_x_575) ;  /* 0xfffffffc00f08947 */ /* 0x002fea000383ffff */
[----:B------:R-:W-:Y:S05]  /*25710*/  BRA `(.L_x_589) ;  /* 0xfffffff800c47947 */ /* 0x000fea000383ffff */
.L_x_590:
[----:B------:R-:W-:-:S00]  /*25720*/  BRA `(.L_x_590) ;  /* 0xfffffffc00fc7947 */ /* 0x000fc0000383ffff */
[----:B------:R-:W-:-:S00]  /*25730*/  NOP ;  /* 0x0000000000007918 */ /* 0x000fc00000000000 */
        /* <DEDUP_REMOVED lines=12> */
.L_x_591:


//--------------------- .nv.shared._ZN7cutlass13device_kernelINS_4gemm6kernel13GemmUniversalIN4cute5tupleIJiiiiEEENS1_10collective13CollectiveMmaINS1_37MainloopSm90TmaGmmaWarpSpecializedFP8ILi7ENS5_IJNS4_1CILi1EEESB_SB_EEENS1_35KernelTmaWarpSpecializedCooperativeEEENS5_IJNSA_ILi256EEESF_NSA_ILi64EEEEEENS_12float_e4m3_tENS5_IJlSB_lEEESI_SJ_NS4_8TiledMMAINS4_8MMA_AtomIJNS4_4SM904GMMA31MMA_64x256x32_F32E4M3E4M3_SS_TNILNSN_7ScaleInE1ELSP_1EEEEEENS4_6LayoutINS5_IJNSA_ILi2EEESB_SB_EEENS5_IJSB_NSA_ILi0EEESV_EEEEENS5_IJNS4_10UnderscoreESY_SY_EEEEENS4_13SM90_TMA_LOADENS4_14ComposedLayoutINS4_7SwizzleILi2ELi4ELi3EEENS4_18smem_ptr_flag_bitsILi8EEENSS_INS5_IJNSA_ILi8EEESG_EEENS5_IJSG_SB_EEEEEEEvNS4_8identityES11_S1B_vS1C_EENS_8epilogue10collective6detail29Sm90TmaWarpSpecializedAdapterINS1F_15DefaultEpilogueISI_SJ_SJ_NS1E_6thread17LinearCombinationISI_Li1EffLNS1J_9ScaleType4KindE0ELNS_15FloatRoundStyleE2ESI_EENS1_15EpilogueDefaultEEEEEvvEEEEvNT_6ParamsE --------------------------
	.section	.nv.shared._ZN7cutlass13device_kernelINS_4gemm6kernel13GemmUniversalIN4cute5tupleIJiiiiEEENS1_10collective13CollectiveMmaINS1_37MainloopSm90TmaGmmaWarpSpecializedFP8ILi7ENS5_IJNS4_1CILi1EEESB_SB_EEENS1_35KernelTmaWarpSpecializedCooperativeEEENS5_IJNSA_ILi256EEESF_NSA_ILi64EEEEEENS_12float_e4m3_tENS5_IJlSB_lEEESI_SJ_NS4_8TiledMMAINS4_8MMA_AtomIJNS4_4SM904GMMA31MMA_64x256x32_F32E4M3E4M3_SS_TNILNSN_7ScaleInE1ELSP_1EEEEEENS4_6LayoutINS5_IJNSA_ILi2EEESB_SB_EEENS5_IJSB_NSA_ILi0EEESV_EEEEENS5_IJNS4_10UnderscoreESY_SY_EEEEENS4_13SM90_TMA_LOADENS4_14ComposedLayoutINS4_7SwizzleILi2ELi4ELi3EEENS4_18smem_ptr_flag_bitsILi8EEENSS_INS5_IJNSA_ILi8EEESG_EEENS5_IJSG_SB_EEEEEEEvNS4_8identityES11_S1B_vS1C_EENS_8epilogue10collective6detail29Sm90TmaWarpSpecializedAdapterINS1F_15DefaultEpilogueISI_SJ_SJ_NS1E_6thread17LinearCombinationISI_Li1EffLNS1J_9ScaleType4KindE0ELNS_15FloatRoundStyleE2ESI_EENS1_15EpilogueDefaultEEEEEvvEEEEvNT_6ParamsE,"aw",@nobits
	.sectionflags	@""
	.align	16
	.zero		1024


//--------------------- .nv.shared.reserved.0     --------------------------
	.section	.nv.shared.reserved.0,"aw",@nobits
	.weak		__nv_reservedSMEM_offset_0_alias
	.size		__nv_reservedSMEM_offset_0_alias, 0, 0
	.other		__nv_reservedSMEM_offset_0_alias,@"STO_CUDA_RESERVED_SHARED STV_DEFAULT"
__nv_reservedSMEM_offset_0_alias:
	.zero		0


//--------------------- .nv.global                --------------------------
	.section	.nv.global,"aw",@nobits
.nv.global:
	.type		_ZN40_INTERNAL_5b64420c_4_k_cu_ec476c51_280294cute1_E,@object
	.size		_ZN40_INTERNAL_5b64420c_4_k_cu_ec476c51_280294cute1_E,(_ZN40_INTERNAL_5b64420c_4_k_cu_ec476c51_280294cuda3std3__45__cpo6cbeginE - _ZN40_INTERNAL_5b64420c_4_k_cu_ec476c51_280294cute1_E)
_ZN40_INTERNAL_5b64420c_4_k_cu_ec476c51_280294cute1_E:
	.zero		1
	.type		_ZN40_INTERNAL_5b64420c_4_k_cu_ec476c51_280294cuda3std3__45__cpo6cbeginE,@object
	.size		_ZN40_INTERNAL_5b64420c_4_k_cu_ec476c51_280294cuda3std3__45__cpo6cbeginE,(_ZN40_INTERNAL_5b64420c_4_k_cu_ec476c51_280294cuda3std3__48in_placeE - _ZN40_INTERNAL_5b64420c_4_k_cu_ec476c51_280294cuda3std3__45__cpo6cbeginE)
_ZN40_INTERNAL_5b64420c_4_k_cu_ec476c51_280294cuda3std3__45__cpo6cbeginE:
	.zero		1
	.type		_ZN40_INTERNAL_5b64420c_4_k_cu_ec476c51_280294cuda3std3__48in_placeE,@object
	.size		_ZN40_INTERNAL_5b64420c_4_k_cu_ec476c51_280294cuda3std3__48in_placeE,(_ZN40_INTERNAL_5b64420c_4_k_cu_ec476c51_280294cuda3std6ranges3__45__cpo9iter_moveE - _ZN40_INTERNAL_5b64420c_4_k_cu_ec476c51_280294cuda3std3__48in_placeE)
_ZN40_INTERNAL_5b64420c_4_k_cu_ec476c51_280294cuda3std3__48in_placeE:
	.zero		1
	.type		_ZN40_INTERNAL_5b64420c_4_k_cu_ec476c51_280294cuda3std6ranges3__45__cpo9iter_moveE,@object
	.size		_ZN40_INTERNAL_5b64420c_4_k_cu_ec476c51_280294cuda3std6ranges3__45__cpo9iter_moveE,(_ZN40_INTERNAL_5b64420c_4_k_cu_ec476c51_280294cuda3std3__45__cpo5beginE - _ZN40_INTERNAL_5b64420c_4_k_cu_ec476c51_280294cuda3std6ranges3__45__cpo9iter_moveE)
_ZN40_INTERNAL_5b64420c_4_k_cu_ec476c51_280294cuda3std6ranges3__45__cpo9iter_moveE:
	.zero		1
	.type		_ZN40_INTERNAL_5b64420c_4_k_cu_ec476c51_280294cuda3std3__45__cpo5beginE,@object
	.size		_ZN40_INTERNAL_5b64420c_4_k_cu_ec476c51_280294cuda3std3__45__cpo5beginE,(_ZN40_INTERNAL_5b64420c_4_k_cu_ec476c51_280294cuda3std3__442_GLOBAL__N__5b64420c_4_k_cu_ec476c51_280296ignoreE - _ZN40_INTERNAL_5b64420c_4_k_cu_ec476c51_280294cuda3std3__45__cpo5beginE)
_ZN40_INTERNAL_5b64420c_4_k_cu_ec476c51_280294cuda3std3__45__cpo5beginE:
	.zero		1
	.type		_ZN40_INTERNAL_5b64420c_4_k_cu_ec476c51_280294cuda3std3__442_GLOBAL__N__5b64420c_4_k_cu_ec476c51_280296ignoreE,@object
	.size		_ZN40_INTERNAL_5b64420c_4_k_cu_ec476c51_280294cuda3std3__442_GLOBAL__N__5b64420c_4_k_cu_ec476c51_280296ignoreE,(_ZN40_INTERNAL_5b64420c_4_k_cu_ec476c51_280294cute7productE - _ZN40_INTERNAL_5b64420c_4_k_cu_ec476c51_280294cuda3std3__442_GLOBAL__N__5b64420c_4_k_cu_ec476c51_280296ignoreE)
_ZN40_INTERNAL_5b64420c_4_k_cu_ec476c51_280294cuda3std3__442_GLOBAL__N__5b64420c_4_k_cu_ec476c51_280296ignoreE:
	.zero		1
	.type		_ZN40_INTERNAL_5b64420c_4_k_cu_ec476c51_280294cute7productE,@object
	.size		_ZN40_INTERNAL_5b64420c_4_k_cu_ec476c51_280294cute7productE,(_ZN40_INTERNAL_5b64420c_4_k_cu_ec476c51_280294cuda3std3__45__cpo3endE - _ZN40_INTERNAL_5b64420c_4_k_cu_ec476c51_280294cute7productE)
_ZN40_INTERNAL_5b64420c_4_k_cu_ec476c51_280294cute7productE:
	.zero		1
	.type		_ZN40_INTERNAL_5b64420c_4_k_cu_ec476c51_280294cuda3std3__45__cpo3endE,@object
	.size		_ZN40_INTERNAL_5b64420c_4_k_cu_ec476c51_280294cuda3std3__45__cpo3endE,(_ZN40_INTERNAL_5b64420c_4_k_cu_ec476c51_280294cuda3std3__419piecewise_constructE - _ZN40_INTERNAL_5b64420c_4_k_cu_ec476c51_280294cuda3std3__45__cpo3endE)
_ZN40_INTERNAL_5b64420c_4_k_cu_ec476c51_280294cuda3std3__45__cpo3endE:
	.zero		1
	.type		_ZN40_INTERNAL_5b64420c_4_k_cu_ec476c51_280294cuda3std3__419piecewise_constructE,@object
	.size		_ZN40_INTERNAL_5b64420c_4_k_cu_ec476c51_280294cuda3std3__419piecewise_constructE,(_ZN40_INTERNAL_5b64420c_4_k_cu_ec476c51_280294cuda3std3__45__cpo4cendE - _ZN40_INTERNAL_5b64420c_4_k_cu_ec476c51_280294cuda3std3__419piecewise_constructE)
_ZN40_INTERNAL_5b64420c_4_k_cu_ec476c51_280294cuda3std3__419piecewise_constructE:
	.zero		1
	.type		_ZN40_INTERNAL_5b64420c_4_k_cu_ec476c51_280294cuda3std3__45__cpo4cendE,@object
	.size		_ZN40_INTERNAL_5b64420c_4_k_cu_ec476c51_280294cuda3std3__45__cpo4cendE,(_ZN40_INTERNAL_5b64420c_4_k_cu_ec476c51_280294cuda3std6ranges3__45__cpo4swapE - _ZN40_INTERNAL_5b64420c_4_k_cu_ec476c51_280294cuda3std3__45__cpo4cendE)
_ZN40_INTERNAL_5b64420c_4_k_cu_ec476c51_280294cuda3std3__45__cpo4cendE:
	.zero		1
	.type		_ZN40_INTERNAL_5b64420c_4_k_cu_ec476c51_280294cuda3std6ranges3__45__cpo4swapE,@object
	.size		_ZN40_INTERNAL_5b64420c_4_k_cu_ec476c51_280294cuda3std6ranges3__45__cpo4swapE,(.L_7 - _ZN40_INTERNAL_5b64420c_4_k_cu_ec476c51_280294cuda3std6ranges3__45__cpo4swapE)
_ZN40_INTERNAL_5b64420c_4_k_cu_ec476c51_280294cuda3std6ranges3__45__cpo4swapE:
	.zero		1
.L_7:


//--------------------- .nv.constant0._ZN7cutlass13device_kernelINS_4gemm6kernel13GemmUniversalIN4cute5tupleIJiiiiEEENS1_10collective13CollectiveMmaINS1_37MainloopSm90TmaGmmaWarpSpecializedFP8ILi7ENS5_IJNS4_1CILi1EEESB_SB_EEENS1_35KernelTmaWarpSpecializedCooperativeEEENS5_IJNSA_ILi256EEESF_NSA_ILi64EEEEEENS_12float_e4m3_tENS5_IJlSB_lEEESI_SJ_NS4_8TiledMMAINS4_8MMA_AtomIJNS4_4SM904GMMA31MMA_64x256x32_F32E4M3E4M3_SS_TNILNSN_7ScaleInE1ELSP_1EEEEEENS4_6LayoutINS5_IJNSA_ILi2EEESB_SB_EEENS5_IJSB_NSA_ILi0EEESV_EEEEENS5_IJNS4_10UnderscoreESY_SY_EEEEENS4_13SM90_TMA_LOADENS4_14ComposedLayoutINS4_7SwizzleILi2ELi4ELi3EEENS4_18smem_ptr_flag_bitsILi8EEENSS_INS5_IJNSA_ILi8EEESG_EEENS5_IJSG_SB_EEEEEEEvNS4_8identityES11_S1B_vS1C_EENS_8epilogue10collective6detail29Sm90TmaWarpSpecializedAdapterINS1F_15DefaultEpilogueISI_SJ_SJ_NS1E_6thread17LinearCombinationISI_Li1EffLNS1J_9ScaleType4KindE0ELNS_15FloatRoundStyleE2ESI_EENS1_15EpilogueDefaultEEEEEvvEEEEvNT_6ParamsE --------------------------
	.section	.nv.constant0._ZN7cutlass13device_kernelINS_4gemm6kernel13GemmUniversalIN4cute5tupleIJiiiiEEENS1_10collective13CollectiveMmaINS1_37MainloopSm90TmaGmmaWarpSpecializedFP8ILi7ENS5_IJNS4_1CILi1EEESB_SB_EEENS1_35KernelTmaWarpSpecializedCooperativeEEENS5_IJNSA_ILi256EEESF_NSA_ILi64EEEEEENS_12float_e4m3_tENS5_IJlSB_lEEESI_SJ_NS4_8TiledMMAINS4_8MMA_AtomIJNS4_4SM904GMMA31MMA_64x256x32_F32E4M3E4M3_SS_TNILNSN_7ScaleInE1ELSP_1EEEEEENS4_6LayoutINS5_IJNSA_ILi2EEESB_SB_EEENS5_IJSB_NSA_ILi0EEESV_EEEEENS5_IJNS4_10UnderscoreESY_SY_EEEEENS4_13SM90_TMA_LOADENS4_14ComposedLayoutINS4_7SwizzleILi2ELi4ELi3EEENS4_18smem_ptr_flag_bitsILi8EEENSS_INS5_IJNSA_ILi8EEESG_EEENS5_IJSG_SB_EEEEEEEvNS4_8identityES11_S1B_vS1C_EENS_8epilogue10collective6detail29Sm90TmaWarpSpecializedAdapterINS1F_15DefaultEpilogueISI_SJ_SJ_NS1E_6thread17LinearCombinationISI_Li1EffLNS1J_9ScaleType4KindE0ELNS_15FloatRoundStyleE2ESI_EENS1_15EpilogueDefaultEEEEEvvEEEEvNT_6ParamsE,"a",@progbits
	.sectionflags	@""
	.align	4
.nv.constant0._ZN7cutlass13device_kernelINS_4gemm6kernel13GemmUniversalIN4cute5tupleIJiiiiEEENS1_10collective13CollectiveMmaINS1_37MainloopSm90TmaGmmaWarpSpecializedFP8ILi7ENS5_IJNS4_1CILi1EEESB_SB_EEENS1_35KernelTmaWarpSpecializedCooperativeEEENS5_IJNSA_ILi256EEESF_NSA_ILi64EEEEEENS_12float_e4m3_tENS5_IJlSB_lEEESI_SJ_NS4_8TiledMMAINS4_8MMA_AtomIJNS4_4SM904GMMA31MMA_64x256x32_F32E4M3E4M3_SS_TNILNSN_7ScaleInE1ELSP_1EEEEEENS4_6LayoutINS5_IJNSA_ILi2EEESB_SB_EEENS5_IJSB_NSA_ILi0EEESV_EEEEENS5_IJNS4_10UnderscoreESY_SY_EEEEENS4_13SM90_TMA_LOADENS4_14ComposedLayoutINS4_7SwizzleILi2ELi4ELi3EEENS4_18smem_ptr_flag_bitsILi8EEENSS_INS5_IJNSA_ILi8EEESG_EEENS5_IJSG_SB_EEEEEEEvNS4_8identityES11_S1B_vS1C_EENS_8epilogue10collective6detail29Sm90TmaWarpSpecializedAdapterINS1F_15DefaultEpilogueISI_SJ_SJ_NS1E_6thread17LinearCombinationISI_Li1EffLNS1J_9ScaleType4KindE0ELNS_15FloatRoundStyleE2ESI_EENS1_15EpilogueDefaultEEEEEvvEEEEvNT_6ParamsE:
	.zero		1664


//--------------------- SYMBOLS --------------------------

	.type		.nv.reservedSmem.offset0,@object
	.size		.nv.reservedSmem.offset0,0x4
